// auto-generated by cutlass_sweep.sparse_gemm — config: {"arch": "sm_90", "cluster_m": 2, "cluster_n": 1, "dtype": "int8", "tile_k": 64, "tile_m": 256, "tile_n": 128}
#include "cutlass/cutlass.h"
#include "cutlass/gemm/collective/collective_builder.hpp"
#include "cutlass/gemm/device/gemm_universal_adapter.h"
#include "cutlass/gemm/kernel/gemm_universal.hpp"
#include "cutlass/epilogue/collective/collective_builder.hpp"

using Elem = int8_t;
using Acc  = int32_t;
using TileShape    = cute::Shape<cute::_256, cute::_128, cute::_64>;
using ClusterShape = cute::Shape<cute::_2, cute::_1, cute::_1>;

using CollectiveEpilogue = typename cutlass::epilogue::collective::CollectiveBuilder<
    cutlass::arch::Sm90, cutlass::arch::OpClassSparseTensorOp,
    TileShape, ClusterShape,
    cutlass::epilogue::collective::EpilogueTileAuto,
    Acc, Acc,
    Acc, cutlass::layout::ColumnMajor, 128 / cutlass::sizeof_bits<Acc>::value,
    Acc, cutlass::layout::ColumnMajor, 128 / cutlass::sizeof_bits<Acc>::value,
    cutlass::epilogue::collective::EpilogueScheduleAuto
  >::CollectiveOp;

using CollectiveMainloop = typename cutlass::gemm::collective::CollectiveBuilder<
    cutlass::arch::Sm90, cutlass::arch::OpClassSparseTensorOp,
    Elem, cutlass::layout::RowMajor, 128 / cutlass::sizeof_bits<Elem>::value,
    Elem, cutlass::layout::ColumnMajor, 128 / cutlass::sizeof_bits<Elem>::value,
    Acc,
    TileShape, ClusterShape,
    cutlass::gemm::collective::StageCountAutoCarveout<static_cast<int>(sizeof(typename CollectiveEpilogue::SharedStorage))>,
    cutlass::gemm::collective::KernelScheduleAuto
  >::CollectiveOp;

using GemmKernel = cutlass::gemm::kernel::GemmUniversal<
    cute::Shape<int,int,int,int>,
    CollectiveMainloop,
    CollectiveEpilogue
>;
using Gemm = cutlass::gemm::device::GemmUniversalAdapter<GemmKernel>;

auto* _anchor = &cutlass::device_kernel<GemmKernel>;


// ===== COMPILED SASS (sm_90a) =====

	.target	sm_90a

	.elftype	@"ET_EXEC"


//--------------------- .note.nv.tkinfo           --------------------------
	.section	.note.nv.tkinfo,"",@"SHT_NOTE"
	.sectionflags	@"SHF_NOTE_NV_TKINFO"
	.tkinfo
        /*0018*/ 	.word	0x00000002
        /*0030*/ 	.string	""
        /*0030*/ 	.string	"ptxas"
        /*0030*/ 	.string	"Cuda compilation tools, release 13.0, V13.0.88"
        /*0030*/ 	.string	"Build cuda_13.0.r13.0/compiler.36424714_0"
        /*0030*/ 	.string	"-arch sm_90a -m 64 "



//--------------------- .note.nv.cuinfo           --------------------------
	.section	.note.nv.cuinfo,"",@"SHT_NOTE"
	.sectionflags	@"SHF_NOTE_NV_CUINFO"
        /*0018*/ 	.short	0x0002
        /*001a*/ 	.short	0x005a
        /*001c*/ 	.short	0x0082
	.zero		2


//--------------------- .nv.info                  --------------------------
	.section	.nv.info,"",@"SHT_CUDA_INFO"
	.align	4


	//----- nvinfo : EIATTR_REGCOUNT
	.align		4
        /*0000*/ 	.byte	0x04, 0x2f
        /*0002*/ 	.short	(.L_12 - .L_11)
	.align		4
.L_11:
        /*0004*/ 	.word	index@(_ZN7cutlass13device_kernelINS_4gemm6kernel13GemmUniversalIN4cute5tupleIJiiiiEEENS1_10collective13CollectiveMmaINS1_40MainloopSm90TmaGmmaWarpSpecializedSparseILi12ENS5_IJNS4_1CILi2EEENSA_ILi1EEESC_EEENS1_35KernelTmaWarpSpecializedCooperativeEEENS5_IJNSA_ILi256EEENSA_ILi128EEENSA_ILi64EEEEEEaNS5_IJNS4_6LayoutINS5_IJiNS5_IJSB_iEEEiEEENS5_IJlNS5_IJSC_SB_EEElEEEEENSK_INS5_IJNS5_IJSI_iEEESQ_iEEENS5_IJNS5_IJSI_NSA_ILi4096EEEEEENS5_IJSC_lEEElEEEEEEEEaNS5_IJlSC_lEEENS4_8TiledMMAINS4_8MMA_AtomIJNS4_4SM904GMMA6SPARSE28GMMA_64x128x64_S32S8S8_SS_TNILNS12_9SparseSelE0EEEEEENSK_ISD_NS5_IJSC_NSA_ILi0EEES18_EEEEENS5_IJNS4_10UnderscoreES1B_S1B_EEEEENS4_13SM90_TMA_LOADENS4_14ComposedLayoutINS4_7SwizzleILi1ELi4ELi3EEENS4_25smem_sparse_ptr_flag_bitsILi2ELi8EEENSK_INS5_IJNS5_IJSC_NSA_ILi8EEEEEENS5_IJSB_NSA_ILi32EEEEEEEEENS5_IJNS5_IJS18_SI_EEESN_EEEEEEEvNS4_8identityENS4_23SM90_TMA_LOAD_MULTICASTENS1F_INS1G_ILi2ELi4ELi3EEENS4_18smem_ptr_flag_bitsILi8EEENSK_INS5_IJS1K_SI_EEENS5_IJSI_SC_EEEEEEEvS1T_EENS_8epilogue10collective6detail29Sm90TmaWarpSpecializedAdapterINS24_15DefaultEpilogueIiNS5_IJSC_llEEES28_NS23_6thread17LinearCombinationIiLi1EiiLNS29_9ScaleType4KindE0ELNS_15FloatRoundStyleE2EiEENS1_15EpilogueDefaultEEEEEvvEEEEvNT_6ParamsE)
        /*0008*/ 	.word	0x000000a8


	//----- nvinfo : EIATTR_FRAME_SIZE
	.align		4
.L_12:
        /*000c*/ 	.byte	0x04, 0x11
        /*000e*/ 	.short	(.L_14 - .L_13)
	.align		4
.L_13:
        /*0010*/ 	.word	index@(_ZN7cutlass13device_kernelINS_4gemm6kernel13GemmUniversalIN4cute5tupleIJiiiiEEENS1_10collective13CollectiveMmaINS1_40MainloopSm90TmaGmmaWarpSpecializedSparseILi12ENS5_IJNS4_1CILi2EEENSA_ILi1EEESC_EEENS1_35KernelTmaWarpSpecializedCooperativeEEENS5_IJNSA_ILi256EEENSA_ILi128EEENSA_ILi64EEEEEEaNS5_IJNS4_6LayoutINS5_IJiNS5_IJSB_iEEEiEEENS5_IJlNS5_IJSC_SB_EEElEEEEENSK_INS5_IJNS5_IJSI_iEEESQ_iEEENS5_IJNS5_IJSI_NSA_ILi4096EEEEEENS5_IJSC_lEEElEEEEEEEEaNS5_IJlSC_lEEENS4_8TiledMMAINS4_8MMA_AtomIJNS4_4SM904GMMA6SPARSE28GMMA_64x128x64_S32S8S8_SS_TNILNS12_9SparseSelE0EEEEEENSK_ISD_NS5_IJSC_NSA_ILi0EEES18_EEEEENS5_IJNS4_10UnderscoreES1B_S1B_EEEEENS4_13SM90_TMA_LOADENS4_14ComposedLayoutINS4_7SwizzleILi1ELi4ELi3EEENS4_25smem_sparse_ptr_flag_bitsILi2ELi8EEENSK_INS5_IJNS5_IJSC_NSA_ILi8EEEEEENS5_IJSB_NSA_ILi32EEEEEEEEENS5_IJNS5_IJS18_SI_EEESN_EEEEEEEvNS4_8identityENS4_23SM90_TMA_LOAD_MULTICASTENS1F_INS1G_ILi2ELi4ELi3EEENS4_18smem_ptr_flag_bitsILi8EEENSK_INS5_IJS1K_SI_EEENS5_IJSI_SC_EEEEEEEvS1T_EENS_8epilogue10collective6detail29Sm90TmaWarpSpecializedAdapterINS24_15DefaultEpilogueIiNS5_IJSC_llEEES28_NS23_6thread17LinearCombinationIiLi1EiiLNS29_9ScaleType4KindE0ELNS_15FloatRoundStyleE2EiEENS1_15EpilogueDefaultEEEEEvvEEEEvNT_6ParamsE)
        /*0014*/ 	.word	0x00000000


	//----- nvinfo : EIATTR_MIN_STACK_SIZE
	.align		4
.L_14:
        /*0018*/ 	.byte	0x04, 0x12
        /*001a*/ 	.short	(.L_16 - .L_15)
	.align		4
.L_15:
        /*001c*/ 	.word	index@(_ZN7cutlass13device_kernelINS_4gemm6kernel13GemmUniversalIN4cute5tupleIJiiiiEEENS1_10collective13CollectiveMmaINS1_40MainloopSm90TmaGmmaWarpSpecializedSparseILi12ENS5_IJNS4_1CILi2EEENSA_ILi1EEESC_EEENS1_35KernelTmaWarpSpecializedCooperativeEEENS5_IJNSA_ILi256EEENSA_ILi128EEENSA_ILi64EEEEEEaNS5_IJNS4_6LayoutINS5_IJiNS5_IJSB_iEEEiEEENS5_IJlNS5_IJSC_SB_EEElEEEEENSK_INS5_IJNS5_IJSI_iEEESQ_iEEENS5_IJNS5_IJSI_NSA_ILi4096EEEEEENS5_IJSC_lEEElEEEEEEEEaNS5_IJlSC_lEEENS4_8TiledMMAINS4_8MMA_AtomIJNS4_4SM904GMMA6SPARSE28GMMA_64x128x64_S32S8S8_SS_TNILNS12_9SparseSelE0EEEEEENSK_ISD_NS5_IJSC_NSA_ILi0EEES18_EEEEENS5_IJNS4_10UnderscoreES1B_S1B_EEEEENS4_13SM90_TMA_LOADENS4_14ComposedLayoutINS4_7SwizzleILi1ELi4ELi3EEENS4_25smem_sparse_ptr_flag_bitsILi2ELi8EEENSK_INS5_IJNS5_IJSC_NSA_ILi8EEEEEENS5_IJSB_NSA_ILi32EEEEEEEEENS5_IJNS5_IJS18_SI_EEESN_EEEEEEEvNS4_8identityENS4_23SM90_TMA_LOAD_MULTICASTENS1F_INS1G_ILi2ELi4ELi3EEENS4_18smem_ptr_flag_bitsILi8EEENSK_INS5_IJS1K_SI_EEENS5_IJSI_SC_EEEEEEEvS1T_EENS_8epilogue10collective6detail29Sm90TmaWarpSpecializedAdapterINS24_15DefaultEpilogueIiNS5_IJSC_llEEES28_NS23_6thread17LinearCombinationIiLi1EiiLNS29_9ScaleType4KindE0ELNS_15FloatRoundStyleE2EiEENS1_15EpilogueDefaultEEEEEvvEEEEvNT_6ParamsE)
        /*0020*/ 	.word	0x00000000
.L_16:


//--------------------- .nv.compat                --------------------------
	.section	.nv.compat,"",@"SHT_CUDA_COMPAT_INFO"
	.align	4
        /*0000*/ 	.byte	0x02, 0x09, 0x01, 0x00, 0x02, 0x02, 0x04, 0x00, 0x02, 0x05, 0x05, 0x00, 0x03, 0x07, 0x01, 0x01
        /*0010*/ 	.byte	0x02, 0x03, 0x01, 0x00, 0x02, 0x06, 0x01, 0x00, 0x04, 0x0b, 0x08, 0x00, 0x00, 0x00, 0x00, 0x00
        /*0020*/ 	.byte	0x00, 0x00, 0x00, 0x00


//--------------------- .nv.info._ZN7cutlass13device_kernelINS_4gemm6kernel13GemmUniversalIN4cute5tupleIJiiiiEEENS1_10collective13CollectiveMmaINS1_40MainloopSm90TmaGmmaWarpSpecializedSparseILi12ENS5_IJNS4_1CILi2EEENSA_ILi1EEESC_EEENS1_35KernelTmaWarpSpecializedCooperativeEEENS5_IJNSA_ILi256EEENSA_ILi128EEENSA_ILi64EEEEEEaNS5_IJNS4_6LayoutINS5_IJiNS5_IJSB_iEEEiEEENS5_IJlNS5_IJSC_SB_EEElEEEEENSK_INS5_IJNS5_IJSI_iEEESQ_iEEENS5_IJNS5_IJSI_NSA_ILi4096EEEEEENS5_IJSC_lEEElEEEEEEEEaNS5_IJlSC_lEEENS4_8TiledMMAINS4_8MMA_AtomIJNS4_4SM904GMMA6SPARSE28GMMA_64x128x64_S32S8S8_SS_TNILNS12_9SparseSelE0EEEEEENSK_ISD_NS5_IJSC_NSA_ILi0EEES18_EEEEENS5_IJNS4_10UnderscoreES1B_S1B_EEEEENS4_13SM90_TMA_LOADENS4_14ComposedLayoutINS4_7SwizzleILi1ELi4ELi3EEENS4_25smem_sparse_ptr_flag_bitsILi2ELi8EEENSK_INS5_IJNS5_IJSC_NSA_ILi8EEEEEENS5_IJSB_NSA_ILi32EEEEEEEEENS5_IJNS5_IJS18_SI_EEESN_EEEEEEEvNS4_8identityENS4_23SM90_TMA_LOAD_MULTICASTENS1F_INS1G_ILi2ELi4ELi3EEENS4_18smem_ptr_flag_bitsILi8EEENSK_INS5_IJS1K_SI_EEENS5_IJSI_SC_EEEEEEEvS1T_EENS_8epilogue10collective6detail29Sm90TmaWarpSpecializedAdapterINS24_15DefaultEpilogueIiNS5_IJSC_llEEES28_NS23_6thread17LinearCombinationIiLi1EiiLNS29_9ScaleType4KindE0ELNS_15FloatRoundStyleE2EiEENS1_15EpilogueDefaultEEEEEvvEEEEvNT_6ParamsE --------------------------
	.section	.nv.info._ZN7cutlass13device_kernelINS_4gemm6kernel13GemmUniversalIN4cute5tupleIJiiiiEEENS1_10collective13CollectiveMmaINS1_40MainloopSm90TmaGmmaWarpSpecializedSparseILi12ENS5_IJNS4_1CILi2EEENSA_ILi1EEESC_EEENS1_35KernelTmaWarpSpecializedCooperativeEEENS5_IJNSA_ILi256EEENSA_ILi128EEENSA_ILi64EEEEEEaNS5_IJNS4_6LayoutINS5_IJiNS5_IJSB_iEEEiEEENS5_IJlNS5_IJSC_SB_EEElEEEEENSK_INS5_IJNS5_IJSI_iEEESQ_iEEENS5_IJNS5_IJSI_NSA_ILi4096EEEEEENS5_IJSC_lEEElEEEEEEEEaNS5_IJlSC_lEEENS4_8TiledMMAINS4_8MMA_AtomIJNS4_4SM904GMMA6SPARSE28GMMA_64x128x64_S32S8S8_SS_TNILNS12_9SparseSelE0EEEEEENSK_ISD_NS5_IJSC_NSA_ILi0EEES18_EEEEENS5_IJNS4_10UnderscoreES1B_S1B_EEEEENS4_13SM90_TMA_LOADENS4_14ComposedLayoutINS4_7SwizzleILi1ELi4ELi3EEENS4_25smem_sparse_ptr_flag_bitsILi2ELi8EEENSK_INS5_IJNS5_IJSC_NSA_ILi8EEEEEENS5_IJSB_NSA_ILi32EEEEEEEEENS5_IJNS5_IJS18_SI_EEESN_EEEEEEEvNS4_8identityENS4_23SM90_TMA_LOAD_MULTICASTENS1F_INS1G_ILi2ELi4ELi3EEENS4_18smem_ptr_flag_bitsILi8EEENSK_INS5_IJS1K_SI_EEENS5_IJSI_SC_EEEEEEEvS1T_EENS_8epilogue10collective6detail29Sm90TmaWarpSpecializedAdapterINS24_15DefaultEpilogueIiNS5_IJSC_llEEES28_NS23_6thread17LinearCombinationIiLi1EiiLNS29_9ScaleType4KindE0ELNS_15FloatRoundStyleE2EiEENS1_15EpilogueDefaultEEEEEvvEEEEvNT_6ParamsE,"",@"SHT_CUDA_INFO"
	.sectionflags	@""
	.align	4


	//----- nvinfo : EIATTR_CUDA_API_VERSION
	.align		4
        /*0000*/ 	.byte	0x04, 0x37
        /*0002*/ 	.short	(.L_18 - .L_17)
.L_17:
        /*0004*/ 	.word	0x00000082


	//----- nvinfo : EIATTR_KPARAM_INFO
	.align		4
.L_18:
        /*0008*/ 	.byte	0x04, 0x17
        /*000a*/ 	.short	(.L_20 - .L_19)
.L_19:
        /*000c*/ 	.word	0x00000000
        /*0010*/ 	.short	0x0000
        /*0012*/ 	.short	0x0070
        /*0014*/ 	.byte	0x00, 0xf0, 0x01, 0x14


	//----- nvinfo : EIATTR_SPARSE_MMA_MASK
	.align		4
.L_20:
        /*0018*/ 	.byte	0x03, 0x50
        /*001a*/ 	.short	0x0004


	//----- nvinfo : EIATTR_MAXREG_COUNT
	.align		4
        /*001c*/ 	.byte	0x03, 0x1b
        /*001e*/ 	.short	0x00a8


	//----- nvinfo : EIATTR_NUM_BARRIERS
	.align		4
        /*0020*/ 	.byte	0x02, 0x4c
        /*0022*/ 	.byte	0x01
	.zero		1


	//----- nvinfo : EIATTR_MERCURY_ISA_VERSION
	.align		4
        /*0024*/ 	.byte	0x03, 0x5f
        /*0026*/ 	.short	0x0101


	//----- nvinfo : EIATTR_INT_WARP_WIDE_INSTR_OFFSETS
	.align		4
        /*0028*/ 	.byte	0x04, 0x31
        /*002a*/ 	.short	(.L_22 - .L_21)


	//   ....[0]....
.L_21:
        /*002c*/ 	.word	0x000006a0


	//   ....[1]....
        /*0030*/ 	.word	0x000006c0


	//   ....[2]....
        /*0034*/ 	.word	0x00000830


	//----- nvinfo : EIATTR_COOP_GROUP_MASK_REGIDS
	.align		4
.L_22:
        /*0038*/ 	.byte	0x04, 0x29
        /*003a*/ 	.short	(.L_24 - .L_23)


	//   ....[0]....
.L_23:
        /*003c*/ 	.word	0xffffffff


	//   ....[1]....
        /*0040*/ 	.word	0xffffffff


	//   ....[2]....
        /*0044*/ 	.word	0xffffffff


	//   ....[3]....
        /*0048*/ 	.word	0xffffffff


	//   ....[4]....
        /*004c*/ 	.word	0xffffffff


	//   ....[5]....
        /*0050*/ 	.word	0xffffffff


	//----- nvinfo : EIATTR_COOP_GROUP_INSTR_OFFSETS
	.align		4
.L_24:
        /*0054*/ 	.byte	0x04, 0x28
        /*0056*/ 	.short	(.L_26 - .L_25)


	//   ....[0]....
.L_25:
        /*0058*/ 	.word	0x00000060


	//   ....[1]....
        /*005c*/ 	.word	0x00000070


	//   ....[2]....
        /*0060*/ 	.word	0x000001c0


	//   ....[3]....
        /*0064*/ 	.word	0x00000520


	//   ....[4]....
        /*0068*/ 	.word	0x00000960


	//   ....[5]....
        /*006c*/ 	.word	0x00001430


	//----- nvinfo : EIATTR_REG_RECONFIG
	.align		4
.L_26:
        /*0070*/ 	.byte	0x01, 0x54
	.zero		2


	//----- nvinfo : EIATTR_MBARRIER_INSTR_OFFSETS
	.align		4
        /*0074*/ 	.byte	0x04, 0x39
        /*0076*/ 	.short	(.L_28 - .L_27)


	//   ....[0]....
.L_27:
        /*0078*/ 	.word	0x00000360
        /*007c*/ 	.word	0x000000ff
        /*0080*/ 	.word	0x00000000
        /*0084*/ 	.short	0x0100
        /*0086*/ 	.byte	0x0a
	.zero		1


	//   ....[1]....
        /*0088*/ 	.word	0x00000370
        /*008c*/ 	.word	0x000000ff
        /*0090*/ 	.word	0x00000060
        /*0094*/ 	.short	0x0100
        /*0096*/ 	.byte	0x0a
	.zero		1


	//   ....[2]....
        /*0098*/ 	.word	0x00000380
        /*009c*/ 	.word	0x000000ff
        /*00a0*/ 	.word	0x00000008
        /*00a4*/ 	.short	0x0100
        /*00a6*/ 	.byte	0x0a
	.zero		1


	//   ....[3]....
        /*00a8*/ 	.word	0x00000390
        /*00ac*/ 	.word	0x000000ff
        /*00b0*/ 	.word	0x00000068
        /*00b4*/ 	.short	0x0100
        /*00b6*/ 	.byte	0x0a
	.zero		1


	//   ....[4]....
        /*00b8*/ 	.word	0x000003a0
        /*00bc*/ 	.word	0x000000ff
        /*00c0*/ 	.word	0x00000010
        /*00c4*/ 	.short	0x0100
        /*00c6*/ 	.byte	0x0a
	.zero		1


	//   ....[5]....
        /*00c8*/ 	.word	0x000003b0
        /*00cc*/ 	.word	0x000000ff
        /*00d0*/ 	.word	0x00000070
        /*00d4*/ 	.short	0x0100
        /*00d6*/ 	.byte	0x0a
	.zero		1


	//   ....[6]....
        /*00d8*/ 	.word	0x000003c0
        /*00dc*/ 	.word	0x000000ff
        /*00e0*/ 	.word	0x00000018
        /*00e4*/ 	.short	0x0100
        /*00e6*/ 	.byte	0x0a
	.zero		1


	//   ....[7]....
        /*00e8*/ 	.word	0x000003d0
        /*00ec*/ 	.word	0x000000ff
        /*00f0*/ 	.word	0x00000078
        /*00f4*/ 	.short	0x0100
        /*00f6*/ 	.byte	0x0a
	.zero		1


	//   ....[8]....
        /*00f8*/ 	.word	0x000003e0
        /*00fc*/ 	.word	0x000000ff
        /*0100*/ 	.word	0x00000020
        /*0104*/ 	.short	0x0100
        /*0106*/ 	.byte	0x0a
	.zero		1


	//   ....[9]....
        /*0108*/ 	.word	0x000003f0
        /*010c*/ 	.word	0x000000ff
        /*0110*/ 	.word	0x00000080
        /*0114*/ 	.short	0x0100
        /*0116*/ 	.byte	0x0a
	.zero		1


	//   ....[10]....
        /*0118*/ 	.word	0x00000400
        /*011c*/ 	.word	0x000000ff
        /*0120*/ 	.word	0x00000028
        /*0124*/ 	.short	0x0100
        /*0126*/ 	.byte	0x0a
	.zero		1


	//   ....[11]....
        /*0128*/ 	.word	0x00000410
        /*012c*/ 	.word	0x000000ff
        /*0130*/ 	.word	0x00000088
        /*0134*/ 	.short	0x0100
        /*0136*/ 	.byte	0x0a
	.zero		1


	//   ....[12]....
        /*0138*/ 	.word	0x00000420
        /*013c*/ 	.word	0x000000ff
        /*0140*/ 	.word	0x00000030
        /*0144*/ 	.short	0x0100
        /*0146*/ 	.byte	0x0a
	.zero		1


	//   ....[13]....
        /*0148*/ 	.word	0x00000430
        /*014c*/ 	.word	0x000000ff
        /*0150*/ 	.word	0x00000090
        /*0154*/ 	.short	0x0100
        /*0156*/ 	.byte	0x0a
	.zero		1


	//   ....[14]....
        /*0158*/ 	.word	0x00000440
        /*015c*/ 	.word	0x000000ff
        /*0160*/ 	.word	0x00000038
        /*0164*/ 	.short	0x0100
        /*0166*/ 	.byte	0x0a
	.zero		1


	//   ....[15]....
        /*0168*/ 	.word	0x00000450
        /*016c*/ 	.word	0x000000ff
        /*0170*/ 	.word	0x00000098
        /*0174*/ 	.short	0x0100
        /*0176*/ 	.byte	0x0a
	.zero		1


	//   ....[16]....
        /*0178*/ 	.word	0x00000460
        /*017c*/ 	.word	0x000000ff
        /*0180*/ 	.word	0x00000040
        /*0184*/ 	.short	0x0100
        /*0186*/ 	.byte	0x0a
	.zero		1


	//   ....[17]....
        /*0188*/ 	.word	0x00000470
        /*018c*/ 	.word	0x000000ff
        /*0190*/ 	.word	0x000000a0
        /*0194*/ 	.short	0x0100
        /*0196*/ 	.byte	0x0a
	.zero		1


	//   ....[18]....
        /*0198*/ 	.word	0x00000480
        /*019c*/ 	.word	0x000000ff
        /*01a0*/ 	.word	0x00000048
        /*01a4*/ 	.short	0x0100
        /*01a6*/ 	.byte	0x0a
	.zero		1


	//   ....[19]....
        /*01a8*/ 	.word	0x00000490
        /*01ac*/ 	.word	0x000000ff
        /*01b0*/ 	.word	0x000000a8
        /*01b4*/ 	.short	0x0100
        /*01b6*/ 	.byte	0x0a
	.zero		1


	//   ....[20]....
        /*01b8*/ 	.word	0x000004a0
        /*01bc*/ 	.word	0x000000ff
        /*01c0*/ 	.word	0x00000050
        /*01c4*/ 	.short	0x0100
        /*01c6*/ 	.byte	0x0a
	.zero		1


	//   ....[21]....
        /*01c8*/ 	.word	0x000004b0
        /*01cc*/ 	.word	0x000000ff
        /*01d0*/ 	.word	0x000000b0
        /*01d4*/ 	.short	0x0100
        /*01d6*/ 	.byte	0x0a
	.zero		1


	//   ....[22]....
        /*01d8*/ 	.word	0x000004c0
        /*01dc*/ 	.word	0x000000ff
        /*01e0*/ 	.word	0x00000058
        /*01e4*/ 	.short	0x0100
        /*01e6*/ 	.byte	0x0a
	.zero		1


	//   ....[23]....
        /*01e8*/ 	.word	0x000004d0
        /*01ec*/ 	.word	0x000000ff
        /*01f0*/ 	.word	0x000000b8
        /*01f4*/ 	.short	0x0100
        /*01f6*/ 	.byte	0x0a
	.zero		1


	//   ....[24]....
        /*01f8*/ 	.word	0x000008b0
        /*01fc*/ 	.word	0x000000ff
        /*0200*/ 	.word	0x000000d0
        /*0204*/ 	.short	0x0100
        /*0206*/ 	.byte	0x08
	.zero		1


	//   ....[25]....
        /*0208*/ 	.word	0x00000910
        /*020c*/ 	.word	0x000000ff
        /*0210*/ 	.word	0x000000d8
        /*0214*/ 	.short	0x0100
        /*0216*/ 	.byte	0x08
	.zero		1


	//   ....[26]....
        /*0218*/ 	.word	0x00001950
        /*021c*/ 	.word	0x000000ff
        /*0220*/ 	.word	0x00000000
        /*0224*/ 	.short	0x010a
        /*0226*/ 	.byte	0x08
	.zero		1


	//   ....[27]....
        /*0228*/ 	.word	0x00001a30
        /*022c*/ 	.word	0x000000ff
        /*0230*/ 	.word	0x00000000
        /*0234*/ 	.short	0x010a
        /*0236*/ 	.byte	0x08
	.zero		1


	//   ....[28]....
        /*0238*/ 	.word	0x00001bd0
        /*023c*/ 	.word	0x0000000e
        /*0240*/ 	.word	0x00000000
        /*0244*/ 	.short	0x0101
        /*0246*/ 	.byte	0x3f
	.zero		1


	//   ....[29]....
        /*0248*/ 	.word	0x0000af50
        /*024c*/ 	.word	0x0000000f
        /*0250*/ 	.word	0x00000060
        /*0254*/ 	.short	0x010a
        /*0256*/ 	.byte	0x3f
	.zero		1


	//   ....[30]....
        /*0258*/ 	.word	0x0000b3a0
        /*025c*/ 	.word	0x00000007
        /*0260*/ 	.word	0x000000d8
        /*0264*/ 	.short	0x0101
        /*0266*/ 	.byte	0x3f
	.zero		1


	//   ....[31]....
        /*0268*/ 	.word	0x0000baf0
        /*026c*/ 	.word	0x00000005
        /*0270*/ 	.word	0x00000000
        /*0274*/ 	.short	0x010a
        /*0276*/ 	.byte	0x3f
	.zero		1


	//   ....[32]....
        /*0278*/ 	.word	0x0000bb70
        /*027c*/ 	.word	0x00000007
        /*0280*/ 	.word	0x00000000
        /*0284*/ 	.short	0x010a
        /*0286*/ 	.byte	0x3f
	.zero		1


	//   ....[33]....
        /*0288*/ 	.word	0x0000bc00
        /*028c*/ 	.word	0x00000006
        /*0290*/ 	.word	0x00000000
        /*0294*/ 	.short	0x010a
        /*0296*/ 	.byte	0x3f
	.zero		1


	//   ....[34]....
        /*0298*/ 	.word	0x0000bc90
        /*029c*/ 	.word	0x00000009
        /*02a0*/ 	.word	0x00000000
        /*02a4*/ 	.short	0x010a
        /*02a6*/ 	.byte	0x3f
	.zero		1


	//   ....[35]....
        /*02a8*/ 	.word	0x0000bd20
        /*02ac*/ 	.word	0x00000006
        /*02b0*/ 	.word	0x00000000
        /*02b4*/ 	.short	0x010a
        /*02b6*/ 	.byte	0x3f
	.zero		1


	//   ....[36]....
        /*02b8*/ 	.word	0x0000bdb0
        /*02bc*/ 	.word	0x00000009
        /*02c0*/ 	.word	0x00000000
        /*02c4*/ 	.short	0x010a
        /*02c6*/ 	.byte	0x3f
	.zero		1


	//   ....[37]....
        /*02c8*/ 	.word	0x0000be40
        /*02cc*/ 	.word	0x00000006
        /*02d0*/ 	.word	0x00000000
        /*02d4*/ 	.short	0x010a
        /*02d6*/ 	.byte	0x3f
	.zero		1


	//   ....[38]....
        /*02d8*/ 	.word	0x0000bed0
        /*02dc*/ 	.word	0x00000009
        /*02e0*/ 	.word	0x00000000
        /*02e4*/ 	.short	0x010a
        /*02e6*/ 	.byte	0x3f
	.zero		1


	//   ....[39]....
        /*02e8*/ 	.word	0x0000bf60
        /*02ec*/ 	.word	0x00000006
        /*02f0*/ 	.word	0x00000000
        /*02f4*/ 	.short	0x010a
        /*02f6*/ 	.byte	0x3f
	.zero		1


	//   ....[40]....
        /*02f8*/ 	.word	0x0000bff0
        /*02fc*/ 	.word	0x00000009
        /*0300*/ 	.word	0x00000000
        /*0304*/ 	.short	0x010a
        /*0306*/ 	.byte	0x3f
	.zero		1


	//   ....[41]....
        /*0308*/ 	.word	0x0000c080
        /*030c*/ 	.word	0x00000006
        /*0310*/ 	.word	0x00000000
        /*0314*/ 	.short	0x010a
        /*0316*/ 	.byte	0x3f
	.zero		1


	//   ....[42]....
        /*0318*/ 	.word	0x0000c110
        /*031c*/ 	.word	0x00000003
        /*0320*/ 	.word	0x00000000
        /*0324*/ 	.short	0x010a
        /*0326*/ 	.byte	0x3f
	.zero		1


	//   ....[43]....
        /*0328*/ 	.word	0x0000c180
        /*032c*/ 	.word	0x0000000e
        /*0330*/ 	.word	0x00000000
        /*0334*/ 	.short	0x010a
        /*0336*/ 	.byte	0x3f
	.zero		1


	//   ....[44]....
        /*0338*/ 	.word	0x0000c250
        /*033c*/ 	.word	0x0000000f
        /*0340*/ 	.word	0x00000060
        /*0344*/ 	.short	0x010a
        /*0346*/ 	.byte	0x3f
	.zero		1


	//   ....[45]....
        /*0348*/ 	.word	0x0000c320
        /*034c*/ 	.word	0x00000005
        /*0350*/ 	.word	0x00000000
        /*0354*/ 	.short	0x010a
        /*0356*/ 	.byte	0x3f
	.zero		1


	//   ....[46]....
        /*0358*/ 	.word	0x0000c370
        /*035c*/ 	.word	0x00000007
        /*0360*/ 	.word	0x00000000
        /*0364*/ 	.short	0x010a
        /*0366*/ 	.byte	0x3f
	.zero		1


	//   ....[47]....
        /*0368*/ 	.word	0x0000c3c0
        /*036c*/ 	.word	0x00000006
        /*0370*/ 	.word	0x00000000
        /*0374*/ 	.short	0x010a
        /*0376*/ 	.byte	0x3f
	.zero		1


	//   ....[48]....
        /*0378*/ 	.word	0x0000c410
        /*037c*/ 	.word	0x00000009
        /*0380*/ 	.word	0x00000000
        /*0384*/ 	.short	0x010a
        /*0386*/ 	.byte	0x3f
	.zero		1


	//   ....[49]....
        /*0388*/ 	.word	0x0000c460
        /*038c*/ 	.word	0x00000006
        /*0390*/ 	.word	0x00000000
        /*0394*/ 	.short	0x010a
        /*0396*/ 	.byte	0x3f
	.zero		1


	//   ....[50]....
        /*0398*/ 	.word	0x0000c4b0
        /*039c*/ 	.word	0x00000009
        /*03a0*/ 	.word	0x00000000
        /*03a4*/ 	.short	0x010a
        /*03a6*/ 	.byte	0x3f
	.zero		1


	//   ....[51]....
        /*03a8*/ 	.word	0x0000c500
        /*03ac*/ 	.word	0x00000006
        /*03b0*/ 	.word	0x00000000
        /*03b4*/ 	.short	0x010a
        /*03b6*/ 	.byte	0x3f
	.zero		1


	//   ....[52]....
        /*03b8*/ 	.word	0x0000c550
        /*03bc*/ 	.word	0x00000009
        /*03c0*/ 	.word	0x00000000
        /*03c4*/ 	.short	0x010a
        /*03c6*/ 	.byte	0x3f
	.zero		1


	//   ....[53]....
        /*03c8*/ 	.word	0x0000c5a0
        /*03cc*/ 	.word	0x00000006
        /*03d0*/ 	.word	0x00000000
        /*03d4*/ 	.short	0x010a
        /*03d6*/ 	.byte	0x3f
	.zero		1


	//   ....[54]....
        /*03d8*/ 	.word	0x0000c5f0
        /*03dc*/ 	.word	0x00000009
        /*03e0*/ 	.word	0x00000000
        /*03e4*/ 	.short	0x010a
        /*03e6*/ 	.byte	0x3f
	.zero		1


	//   ....[55]....
        /*03e8*/ 	.word	0x0000c640
        /*03ec*/ 	.word	0x00000006
        /*03f0*/ 	.word	0x00000000
        /*03f4*/ 	.short	0x010a
        /*03f6*/ 	.byte	0x3f
	.zero		1


	//----- nvinfo : EIATTR_NUM_MBARRIERS
	.align		4
.L_28:
        /*03f8*/ 	.byte	0x03, 0x38
        /*03fa*/ 	.short	0x001a


	//----- nvinfo : EIATTR_EXIT_INSTR_OFFSETS
	.align		4
        /*03fc*/ 	.byte	0x04, 0x1c
        /*03fe*/ 	.short	(.L_30 - .L_29)


	//   ....[0]....
.L_29:
        /*0400*/ 	.word	0x00000ad0


	//   ....[1]....
        /*0404*/ 	.word	0x00001300


	//   ....[2]....
        /*0408*/ 	.word	0x0000a640


	//   ....[3]....
        /*040c*/ 	.word	0x0000aba0


	//   ....[4]....
        /*0410*/ 	.word	0x0000c160


	//----- nvinfo : EIATTR_MAX_THREADS
	.align		4
.L_30:
        /*0414*/ 	.byte	0x04, 0x05
        /*0416*/ 	.short	(.L_32 - .L_31)
.L_31:
        /*0418*/ 	.word	0x00000180
        /*041c*/ 	.word	0x00000001
        /*0420*/ 	.word	0x00000001


	//----- nvinfo : EIATTR_CRS_STACK_SIZE
	.align		4
.L_32:
        /*0424*/ 	.byte	0x04, 0x1e
        /*0426*/ 	.short	(.L_34 - .L_33)
.L_33:
        /*0428*/ 	.word	0x00000000


	//----- nvinfo : EIATTR_CBANK_PARAM_SIZE
	.align		4
.L_34:
        /*042c*/ 	.byte	0x03, 0x19
        /*042e*/ 	.short	0x0570


	//----- nvinfo : EIATTR_PARAM_CBANK
	.align		4
        /*0430*/ 	.byte	0x04, 0x0a
        /*0432*/ 	.short	(.L_36 - .L_35)
	.align		4
.L_35:
        /*0434*/ 	.word	index@(.nv.constant0._ZN7cutlass13device_kernelINS_4gemm6kernel13GemmUniversalIN4cute5tupleIJiiiiEEENS1_10collective13CollectiveMmaINS1_40MainloopSm90TmaGmmaWarpSpecializedSparseILi12ENS5_IJNS4_1CILi2EEENSA_ILi1EEESC_EEENS1_35KernelTmaWarpSpecializedCooperativeEEENS5_IJNSA_ILi256EEENSA_ILi128EEENSA_ILi64EEEEEEaNS5_IJNS4_6LayoutINS5_IJiNS5_IJSB_iEEEiEEENS5_IJlNS5_IJSC_SB_EEElEEEEENSK_INS5_IJNS5_IJSI_iEEESQ_iEEENS5_IJNS5_IJSI_NSA_ILi4096EEEEEENS5_IJSC_lEEElEEEEEEEEaNS5_IJlSC_lEEENS4_8TiledMMAINS4_8MMA_AtomIJNS4_4SM904GMMA6SPARSE28GMMA_64x128x64_S32S8S8_SS_TNILNS12_9SparseSelE0EEEEEENSK_ISD_NS5_IJSC_NSA_ILi0EEES18_EEEEENS5_IJNS4_10UnderscoreES1B_S1B_EEEEENS4_13SM90_TMA_LOADENS4_14ComposedLayoutINS4_7SwizzleILi1ELi4ELi3EEENS4_25smem_sparse_ptr_flag_bitsILi2ELi8EEENSK_INS5_IJNS5_IJSC_NSA_ILi8EEEEEENS5_IJSB_NSA_ILi32EEEEEEEEENS5_IJNS5_IJS18_SI_EEESN_EEEEEEEvNS4_8identityENS4_23SM90_TMA_LOAD_MULTICASTENS1F_INS1G_ILi2ELi4ELi3EEENS4_18smem_ptr_flag_bitsILi8EEENSK_INS5_IJS1K_SI_EEENS5_IJSI_SC_EEEEEEEvS1T_EENS_8epilogue10collective6detail29Sm90TmaWarpSpecializedAdapterINS24_15DefaultEpilogueIiNS5_IJSC_llEEES28_NS23_6thread17LinearCombinationIiLi1EiiLNS29_9ScaleType4KindE0ELNS_15FloatRoundStyleE2EiEENS1_15EpilogueDefaultEEEEEvvEEEEvNT_6ParamsE)
        /*0438*/ 	.short	0x0210
        /*043a*/ 	.short	0x0570


	//----- nvinfo : EIATTR_SW_WAR
	.align		4
.L_36:
        /*043c*/ 	.byte	0x04, 0x36
        /*043e*/ 	.short	(.L_38 - .L_37)
.L_37:
        /*0440*/ 	.word	0x00000008
.L_38:


//--------------------- .nv.callgraph             --------------------------
	.section	.nv.callgraph,"",@"SHT_CUDA_CALLGRAPH"
	.align	4
	.sectionentsize	8
	.align		4
        /*0000*/ 	.word	0x00000000
	.align		4
        /*0004*/ 	.word	0xffffffff
	.align		4
        /*0008*/ 	.word	0x00000000
	.align		4
        /*000c*/ 	.word	0xfffffffe
	.align		4
        /*0010*/ 	.word	0x00000000
	.align		4
        /*0014*/ 	.word	0xfffffffd
	.align		4
        /*0018*/ 	.word	0x00000000
	.align		4
        /*001c*/ 	.word	0xfffffffc


//--------------------- .nv.constant4             --------------------------
	.section	.nv.constant4,"a",@progbits
	.align	8
	.align		8
.nv.constant4:
        /*0000*/ 	.dword	_ZN39_INTERNAL_9c3512d5_4_k_cu_f13da727_33944cuda3std3__45__cpo5beginE
	.align		8
        /*0008*/ 	.dword	_ZN39_INTERNAL_9c3512d5_4_k_cu_f13da727_33944cuda3std3__45__cpo3endE
	.align		8
        /*0010*/ 	.dword	_ZN39_INTERNAL_9c3512d5_4_k_cu_f13da727_33944cuda3std3__45__cpo6cbeginE
	.align		8
        /*0018*/ 	.dword	_ZN39_INTERNAL_9c3512d5_4_k_cu_f13da727_33944cuda3std3__45__cpo4cendE
	.align		8
        /*0020*/ 	.dword	_ZN39_INTERNAL_9c3512d5_4_k_cu_f13da727_33944cuda3std3__441_GLOBAL__N__9c3512d5_4_k_cu_f13da727_33946ignoreE
	.align		8
        /*0028*/ 	.dword	_ZN39_INTERNAL_9c3512d5_4_k_cu_f13da727_33944cuda3std3__419piecewise_constructE
	.align		8
        /*0030*/ 	.dword	_ZN39_INTERNAL_9c3512d5_4_k_cu_f13da727_33944cuda3std3__48in_placeE
	.align		8
        /*0038*/ 	.dword	_ZN39_INTERNAL_9c3512d5_4_k_cu_f13da727_33944cuda3std6ranges3__45__cpo4swapE
	.align		8
        /*0040*/ 	.dword	_ZN39_INTERNAL_9c3512d5_4_k_cu_f13da727_33944cuda3std6ranges3__45__cpo9iter_moveE
	.align		8
        /*0048*/ 	.dword	_ZN39_INTERNAL_9c3512d5_4_k_cu_f13da727_33944cute7productE
	.align		8
        /*0050*/ 	.dword	_ZN39_INTERNAL_9c3512d5_4_k_cu_f13da727_33944cute1_E


//--------------------- .text._ZN7cutlass13device_kernelINS_4gemm6kernel13GemmUniversalIN4cute5tupleIJiiiiEEENS1_10collective13CollectiveMmaINS1_40MainloopSm90TmaGmmaWarpSpecializedSparseILi12ENS5_IJNS4_1CILi2EEENSA_ILi1EEESC_EEENS1_35KernelTmaWarpSpecializedCooperativeEEENS5_IJNSA_ILi256EEENSA_ILi128EEENSA_ILi64EEEEEEaNS5_IJNS4_6LayoutINS5_IJiNS5_IJSB_iEEEiEEENS5_IJlNS5_IJSC_SB_EEElEEEEENSK_INS5_IJNS5_IJSI_iEEESQ_iEEENS5_IJNS5_IJSI_NSA_ILi4096EEEEEENS5_IJSC_lEEElEEEEEEEEaNS5_IJlSC_lEEENS4_8TiledMMAINS4_8MMA_AtomIJNS4_4SM904GMMA6SPARSE28GMMA_64x128x64_S32S8S8_SS_TNILNS12_9SparseSelE0EEEEEENSK_ISD_NS5_IJSC_NSA_ILi0EEES18_EEEEENS5_IJNS4_10UnderscoreES1B_S1B_EEEEENS4_13SM90_TMA_LOADENS4_14ComposedLayoutINS4_7SwizzleILi1ELi4ELi3EEENS4_25smem_sparse_ptr_flag_bitsILi2ELi8EEENSK_INS5_IJNS5_IJSC_NSA_ILi8EEEEEENS5_IJSB_NSA_ILi32EEEEEEEEENS5_IJNS5_IJS18_SI_EEESN_EEEEEEEvNS4_8identityENS4_23SM90_TMA_LOAD_MULTICASTENS1F_INS1G_ILi2ELi4ELi3EEENS4_18smem_ptr_flag_bitsILi8EEENSK_INS5_IJS1K_SI_EEENS5_IJSI_SC_EEEEEEEvS1T_EENS_8epilogue10collective6detail29Sm90TmaWarpSpecializedAdapterINS24_15DefaultEpilogueIiNS5_IJSC_llEEES28_NS23_6thread17LinearCombinationIiLi1EiiLNS29_9ScaleType4KindE0ELNS_15FloatRoundStyleE2EiEENS1_15EpilogueDefaultEEEEEvvEEEEvNT_6ParamsE --------------------------
	.section	.text._ZN7cutlass13device_kernelINS_4gemm6kernel13GemmUniversalIN4cute5tupleIJiiiiEEENS1_10collective13CollectiveMmaINS1_40MainloopSm90TmaGmmaWarpSpecializedSparseILi12ENS5_IJNS4_1CILi2EEENSA_ILi1EEESC_EEENS1_35KernelTmaWarpSpecializedCooperativeEEENS5_IJNSA_ILi256EEENSA_ILi128EEENSA_ILi64EEEEEEaNS5_IJNS4_6LayoutINS5_IJiNS5_IJSB_iEEEiEEENS5_IJlNS5_IJSC_SB_EEElEEEEENSK_INS5_IJNS5_IJSI_iEEESQ_iEEENS5_IJNS5_IJSI_NSA_ILi4096EEEEEENS5_IJSC_lEEElEEEEEEEEaNS5_IJlSC_lEEENS4_8TiledMMAINS4_8MMA_AtomIJNS4_4SM904GMMA6SPARSE28GMMA_64x128x64_S32S8S8_SS_TNILNS12_9SparseSelE0EEEEEENSK_ISD_NS5_IJSC_NSA_ILi0EEES18_EEEEENS5_IJNS4_10UnderscoreES1B_S1B_EEEEENS4_13SM90_TMA_LOADENS4_14ComposedLayoutINS4_7SwizzleILi1ELi4ELi3EEENS4_25smem_sparse_ptr_flag_bitsILi2ELi8EEENSK_INS5_IJNS5_IJSC_NSA_ILi8EEEEEENS5_IJSB_NSA_ILi32EEEEEEEEENS5_IJNS5_IJS18_SI_EEESN_EEEEEEEvNS4_8identityENS4_23SM90_TMA_LOAD_MULTICASTENS1F_INS1G_ILi2ELi4ELi3EEENS4_18smem_ptr_flag_bitsILi8EEENSK_INS5_IJS1K_SI_EEENS5_IJSI_SC_EEEEEEEvS1T_EENS_8epilogue10collective6detail29Sm90TmaWarpSpecializedAdapterINS24_15DefaultEpilogueIiNS5_IJSC_llEEES28_NS23_6thread17LinearCombinationIiLi1EiiLNS29_9ScaleType4KindE0ELNS_15FloatRoundStyleE2EiEENS1_15EpilogueDefaultEEEEEvvEEEEvNT_6ParamsE,"ax",@progbits
	.align	128
.text._ZN7cutlass13device_kernelINS_4gemm6kernel13GemmUniversalIN4cute5tupleIJiiiiEEENS1_10collective13CollectiveMmaINS1_40MainloopSm90TmaGmmaWarpSpecializedSparseILi12ENS5_IJNS4_1CILi2EEENSA_ILi1EEESC_EEENS1_35KernelTmaWarpSpecializedCooperativeEEENS5_IJNSA_ILi256EEENSA_ILi128EEENSA_ILi64EEEEEEaNS5_IJNS4_6LayoutINS5_IJiNS5_IJSB_iEEEiEEENS5_IJlNS5_IJSC_SB_EEElEEEEENSK_INS5_IJNS5_IJSI_iEEESQ_iEEENS5_IJNS5_IJSI_NSA_ILi4096EEEEEENS5_IJSC_lEEElEEEEEEEEaNS5_IJlSC_lEEENS4_8TiledMMAINS4_8MMA_AtomIJNS4_4SM904GMMA6SPARSE28GMMA_64x128x64_S32S8S8_SS_TNILNS12_9SparseSelE0EEEEEENSK_ISD_NS5_IJSC_NSA_ILi0EEES18_EEEEENS5_IJNS4_10UnderscoreES1B_S1B_EEEEENS4_13SM90_TMA_LOADENS4_14ComposedLayoutINS4_7SwizzleILi1ELi4ELi3EEENS4_25smem_sparse_ptr_flag_bitsILi2ELi8EEENSK_INS5_IJNS5_IJSC_NSA_ILi8EEEEEENS5_IJSB_NSA_ILi32EEEEEEEEENS5_IJNS5_IJS18_SI_EEESN_EEEEEEEvNS4_8identityENS4_23SM90_TMA_LOAD_MULTICASTENS1F_INS1G_ILi2ELi4ELi3EEENS4_18smem_ptr_flag_bitsILi8EEENSK_INS5_IJS1K_SI_EEENS5_IJSI_SC_EEEEEEEvS1T_EENS_8epilogue10collective6detail29Sm90TmaWarpSpecializedAdapterINS24_15DefaultEpilogueIiNS5_IJSC_llEEES28_NS23_6thread17LinearCombinationIiLi1EiiLNS29_9ScaleType4KindE0ELNS_15FloatRoundStyleE2EiEENS1_15EpilogueDefaultEEEEEvvEEEEvNT_6ParamsE:
        .type           _ZN7cutlass13device_kernelINS_4gemm6kernel13GemmUniversalIN4cute5tupleIJiiiiEEENS1_10collective13CollectiveMmaINS1_40MainloopSm90TmaGmmaWarpSpecializedSparseILi12ENS5_IJNS4_1CILi2EEENSA_ILi1EEESC_EEENS1_35KernelTmaWarpSpecializedCooperativeEEENS5_IJNSA_ILi256EEENSA_ILi128EEENSA_ILi64EEEEEEaNS5_IJNS4_6LayoutINS5_IJiNS5_IJSB_iEEEiEEENS5_IJlNS5_IJSC_SB_EEElEEEEENSK_INS5_IJNS5_IJSI_iEEESQ_iEEENS5_IJNS5_IJSI_NSA_ILi4096EEEEEENS5_IJSC_lEEElEEEEEEEEaNS5_IJlSC_lEEENS4_8TiledMMAINS4_8MMA_AtomIJNS4_4SM904GMMA6SPARSE28GMMA_64x128x64_S32S8S8_SS_TNILNS12_9SparseSelE0EEEEEENSK_ISD_NS5_IJSC_NSA_ILi0EEES18_EEEEENS5_IJNS4_10UnderscoreES1B_S1B_EEEEENS4_13SM90_TMA_LOADENS4_14ComposedLayoutINS4_7SwizzleILi1ELi4ELi3EEENS4_25smem_sparse_ptr_flag_bitsILi2ELi8EEENSK_INS5_IJNS5_IJSC_NSA_ILi8EEEEEENS5_IJSB_NSA_ILi32EEEEEEEEENS5_IJNS5_IJS18_SI_EEESN_EEEEEEEvNS4_8identityENS4_23SM90_TMA_LOAD_MULTICASTENS1F_INS1G_ILi2ELi4ELi3EEENS4_18smem_ptr_flag_bitsILi8EEENSK_INS5_IJS1K_SI_EEENS5_IJSI_SC_EEEEEEEvS1T_EENS_8epilogue10collective6detail29Sm90TmaWarpSpecializedAdapterINS24_15DefaultEpilogueIiNS5_IJSC_llEEES28_NS23_6thread17LinearCombinationIiLi1EiiLNS29_9ScaleType4KindE0ELNS_15FloatRoundStyleE2EiEENS1_15EpilogueDefaultEEEEEvvEEEEvNT_6ParamsE,@function
        .size           _ZN7cutlass13device_kernelINS_4gemm6kernel13GemmUniversalIN4cute5tupleIJiiiiEEENS1_10collective13CollectiveMmaINS1_40MainloopSm90TmaGmmaWarpSpecializedSparseILi12ENS5_IJNS4_1CILi2EEENSA_ILi1EEESC_EEENS1_35KernelTmaWarpSpecializedCooperativeEEENS5_IJNSA_ILi256EEENSA_ILi128EEENSA_ILi64EEEEEEaNS5_IJNS4_6LayoutINS5_IJiNS5_IJSB_iEEEiEEENS5_IJlNS5_IJSC_SB_EEElEEEEENSK_INS5_IJNS5_IJSI_iEEESQ_iEEENS5_IJNS5_IJSI_NSA_ILi4096EEEEEENS5_IJSC_lEEElEEEEEEEEaNS5_IJlSC_lEEENS4_8TiledMMAINS4_8MMA_AtomIJNS4_4SM904GMMA6SPARSE28GMMA_64x128x64_S32S8S8_SS_TNILNS12_9SparseSelE0EEEEEENSK_ISD_NS5_IJSC_NSA_ILi0EEES18_EEEEENS5_IJNS4_10UnderscoreES1B_S1B_EEEEENS4_13SM90_TMA_LOADENS4_14ComposedLayoutINS4_7SwizzleILi1ELi4ELi3EEENS4_25smem_sparse_ptr_flag_bitsILi2ELi8EEENSK_INS5_IJNS5_IJSC_NSA_ILi8EEEEEENS5_IJSB_NSA_ILi32EEEEEEEEENS5_IJNS5_IJS18_SI_EEESN_EEEEEEEvNS4_8identityENS4_23SM90_TMA_LOAD_MULTICASTENS1F_INS1G_ILi2ELi4ELi3EEENS4_18smem_ptr_flag_bitsILi8EEENSK_INS5_IJS1K_SI_EEENS5_IJSI_SC_EEEEEEEvS1T_EENS_8epilogue10collective6detail29Sm90TmaWarpSpecializedAdapterINS24_15DefaultEpilogueIiNS5_IJSC_llEEES28_NS23_6thread17LinearCombinationIiLi1EiiLNS29_9ScaleType4KindE0ELNS_15FloatRoundStyleE2EiEENS1_15EpilogueDefaultEEEEEvvEEEEvNT_6ParamsE,(.L_x_307 - _ZN7cutlass13device_kernelINS_4gemm6kernel13GemmUniversalIN4cute5tupleIJiiiiEEENS1_10collective13CollectiveMmaINS1_40MainloopSm90TmaGmmaWarpSpecializedSparseILi12ENS5_IJNS4_1CILi2EEENSA_ILi1EEESC_EEENS1_35KernelTmaWarpSpecializedCooperativeEEENS5_IJNSA_ILi256EEENSA_ILi128EEENSA_ILi64EEEEEEaNS5_IJNS4_6LayoutINS5_IJiNS5_IJSB_iEEEiEEENS5_IJlNS5_IJSC_SB_EEElEEEEENSK_INS5_IJNS5_IJSI_iEEESQ_iEEENS5_IJNS5_IJSI_NSA_ILi4096EEEEEENS5_IJSC_lEEElEEEEEEEEaNS5_IJlSC_lEEENS4_8TiledMMAINS4_8MMA_AtomIJNS4_4SM904GMMA6SPARSE28GMMA_64x128x64_S32S8S8_SS_TNILNS12_9SparseSelE0EEEEEENSK_ISD_NS5_IJSC_NSA_ILi0EEES18_EEEEENS5_IJNS4_10UnderscoreES1B_S1B_EEEEENS4_13SM90_TMA_LOADENS4_14ComposedLayoutINS4_7SwizzleILi1ELi4ELi3EEENS4_25smem_sparse_ptr_flag_bitsILi2ELi8EEENSK_INS5_IJNS5_IJSC_NSA_ILi8EEEEEENS5_IJSB_NSA_ILi32EEEEEEEEENS5_IJNS5_IJS18_SI_EEESN_EEEEEEEvNS4_8identityENS4_23SM90_TMA_LOAD_MULTICASTENS1F_INS1G_ILi2ELi4ELi3EEENS4_18smem_ptr_flag_bitsILi8EEENSK_INS5_IJS1K_SI_EEENS5_IJSI_SC_EEEEEEEvS1T_EENS_8epilogue10collective6detail29Sm90TmaWarpSpecializedAdapterINS24_15DefaultEpilogueIiNS5_IJSC_llEEES28_NS23_6thread17LinearCombinationIiLi1EiiLNS29_9ScaleType4KindE0ELNS_15FloatRoundStyleE2EiEENS1_15EpilogueDefaultEEEEEvvEEEEvNT_6ParamsE)
        .other          _ZN7cutlass13device_kernelINS_4gemm6kernel13GemmUniversalIN4cute5tupleIJiiiiEEENS1_10collective13CollectiveMmaINS1_40MainloopSm90TmaGmmaWarpSpecializedSparseILi12ENS5_IJNS4_1CILi2EEENSA_ILi1EEESC_EEENS1_35KernelTmaWarpSpecializedCooperativeEEENS5_IJNSA_ILi256EEENSA_ILi128EEENSA_ILi64EEEEEEaNS5_IJNS4_6LayoutINS5_IJiNS5_IJSB_iEEEiEEENS5_IJlNS5_IJSC_SB_EEElEEEEENSK_INS5_IJNS5_IJSI_iEEESQ_iEEENS5_IJNS5_IJSI_NSA_ILi4096EEEEEENS5_IJSC_lEEElEEEEEEEEaNS5_IJlSC_lEEENS4_8TiledMMAINS4_8MMA_AtomIJNS4_4SM904GMMA6SPARSE28GMMA_64x128x64_S32S8S8_SS_TNILNS12_9SparseSelE0EEEEEENSK_ISD_NS5_IJSC_NSA_ILi0EEES18_EEEEENS5_IJNS4_10UnderscoreES1B_S1B_EEEEENS4_13SM90_TMA_LOADENS4_14ComposedLayoutINS4_7SwizzleILi1ELi4ELi3EEENS4_25smem_sparse_ptr_flag_bitsILi2ELi8EEENSK_INS5_IJNS5_IJSC_NSA_ILi8EEEEEENS5_IJSB_NSA_ILi32EEEEEEEEENS5_IJNS5_IJS18_SI_EEESN_EEEEEEEvNS4_8identityENS4_23SM90_TMA_LOAD_MULTICASTENS1F_INS1G_ILi2ELi4ELi3EEENS4_18smem_ptr_flag_bitsILi8EEENSK_INS5_IJS1K_SI_EEENS5_IJSI_SC_EEEEEEEvS1T_EENS_8epilogue10collective6detail29Sm90TmaWarpSpecializedAdapterINS24_15DefaultEpilogueIiNS5_IJSC_llEEES28_NS23_6thread17LinearCombinationIiLi1EiiLNS29_9ScaleType4KindE0ELNS_15FloatRoundStyleE2EiEENS1_15EpilogueDefaultEEEEEvvEEEEvNT_6ParamsE,@"STO_CUDA_ENTRY STV_DEFAULT"
_ZN7cutlass13device_kernelINS_4gemm6kernel13GemmUniversalIN4cute5tupleIJiiiiEEENS1_10collective13CollectiveMmaINS1_40MainloopSm90TmaGmmaWarpSpecializedSparseILi12ENS5_IJNS4_1CILi2EEENSA_ILi1EEESC_EEENS1_35KernelTmaWarpSpecializedCooperativeEEENS5_IJNSA_ILi256EEENSA_ILi128EEENSA_ILi64EEEEEEaNS5_IJNS4_6LayoutINS5_IJiNS5_IJSB_iEEEiEEENS5_IJlNS5_IJSC_SB_EEElEEEEENSK_INS5_IJNS5_IJSI_iEEESQ_iEEENS5_IJNS5_IJSI_NSA_ILi4096EEEEEENS5_IJSC_lEEElEEEEEEEEaNS5_IJlSC_lEEENS4_8TiledMMAINS4_8MMA_AtomIJNS4_4SM904GMMA6SPARSE28GMMA_64x128x64_S32S8S8_SS_TNILNS12_9SparseSelE0EEEEEENSK_ISD_NS5_IJSC_NSA_ILi0EEES18_EEEEENS5_IJNS4_10UnderscoreES1B_S1B_EEEEENS4_13SM90_TMA_LOADENS4_14ComposedLayoutINS4_7SwizzleILi1ELi4ELi3EEENS4_25smem_sparse_ptr_flag_bitsILi2ELi8EEENSK_INS5_IJNS5_IJSC_NSA_ILi8EEEEEENS5_IJSB_NSA_ILi32EEEEEEEEENS5_IJNS5_IJS18_SI_EEESN_EEEEEEEvNS4_8identityENS4_23SM90_TMA_LOAD_MULTICASTENS1F_INS1G_ILi2ELi4ELi3EEENS4_18smem_ptr_flag_bitsILi8EEENSK_INS5_IJS1K_SI_EEENS5_IJSI_SC_EEEEEEEvS1T_EENS_8epilogue10collective6detail29Sm90TmaWarpSpecializedAdapterINS24_15DefaultEpilogueIiNS5_IJSC_llEEES28_NS23_6thread17LinearCombinationIiLi1EiiLNS29_9ScaleType4KindE0ELNS_15FloatRoundStyleE2EiEENS1_15EpilogueDefaultEEEEEvvEEEEvNT_6ParamsE:
[----:B------:R-:W-:Y:S01]  /*0000*/  LDC R1, c[0x0][0x28] ;  /* 0x00000a00ff017b82 */ /* 0x000fe20000000800 */
[----:B------:R-:W0:Y:S01]  /*0010*/  S2R R0, SR_TID.X ;  /* 0x0000000000007919 */ /* 0x000e220000002100 */
[----:B------:R-:W-:Y:S01]  /*0020*/  ELECT P0, URZ, PT ;  /* 0x00000000003f782f */ /* 0x000fe20003800000 */
[----:B------:R-:W-:Y:S01]  /*0030*/  BSSY B0, `(.L_x_0) ;  /* 0x0000018000007945 */ /* 0x000fe20003800000 */
[--C-:B0-----:R-:W-:Y:S02]  /*0040*/  SHF.R.U32.HI R2, RZ, 0x5, R0.reuse ;  /* 0x00000005ff027819 */ /* 0x101fe40000011600 */
[----:B------:R-:W-:-:S03]  /*0050*/  SHF.R.U32.HI R8, RZ, 0x7, R0 ;  /* 0x00000007ff087819 */ /* 0x000fc60000011600 */
[----:B------:R-:W0:Y:S04]  /*0060*/  SHFL.IDX PT, R4, R2, RZ, 0x1f ;  /* 0x00001fff02047589 */ /* 0x000e2800000e0000 */
[----:B------:R-:W1:Y:S01]  /*0070*/  SHFL.IDX PT, R3, R8, RZ, 0x1f ;  /* 0x00001fff08037589 */ /* 0x000e6200000e0000 */
[----:B0-----:R-:W-:Y:S02]  /*0080*/  R2UR UR4, R4 ;  /* 0x00000000040472ca */ /* 0x001fe400000e0000 */
[----:B-1----:R-:W-:-:S11]  /*0090*/  R2UR UR8, R3 ;  /* 0x00000000030872ca */ /* 0x002fd600000e0000 */
[----:B------:R-:W-:Y:S02]  /*00a0*/  USHF.R.S32.HI UR5, URZ, 0x1f, UR4 ;  /* 0x0000001f3f057899 */ /* 0x000fe40008011404 */
[----:B------:R-:W-:Y:S02]  /*00b0*/  ISETP.NE.OR P0, PT, RZ, UR4, !P0 ;  /* 0x00000004ff007c0c */ /* 0x000fe4000c705670 */
[----:B------:R-:W-:-:S04]  /*00c0*/  ULEA.HI UR5, UR5, UR4, URZ, 0x2 ;  /* 0x0000000405057291 */ /* 0x000fc8000f8f103f */
[----:B------:R-:W-:-:S04]  /*00d0*/  ULOP3.LUT UR5, UR5, 0xfffffffc, URZ, 0xc0, !UPT ;  /* 0xfffffffc05057892 */ /* 0x000fc8000f8ec03f */
[----:B------:R-:W-:-:S03]  /*00e0*/  UIADD3 UR7, UR4, -UR5, URZ ;  /* 0x8000000504077290 */ /* 0x000fc6000fffe03f */
[----:B------:R-:W-:Y:S09]  /*00f0*/  @P0 BRA `(.L_x_1) ;  /* 0x00000000002c0947 */ /* 0x000ff20003800000 */
[----:B------:R-:W-:Y:S02]  /*0100*/  ULDC.64 UR4, c[0x0][0x198] ;  /* 0x0000660000047ab9 */ /* 0x000fe40000000a00 */
[----:B------:R-:W-:Y:S02]  /*0110*/  UIADD3 UR10, UP0, UR4, 0xf0, URZ ;  /* 0x000000f0040a7890 */ /* 0x000fe4000ff1e03f */
[----:B------:R-:W-:Y:S02]  /*0120*/  UIADD3 UR12, UP1, UR4, 0x1f0, URZ ;  /* 0x000001f0040c7890 */ /* 0x000fe4000ff3e03f */
[----:B------:R-:W-:Y:S02]  /*0130*/  UIADD3 UR4, UP2, UR4, 0x2f0, URZ ;  /* 0x000002f004047890 */ /* 0x000fe4000ff5e03f */
[----:B------:R-:W-:Y:S02]  /*0140*/  UIADD3.X UR11, URZ, UR5, URZ, UP0, !UPT ;  /* 0x000000053f0b7290 */ /* 0x000fe400087fe43f */
[----:B------:R-:W-:-:S02]  /*0150*/  UIADD3.X UR13, URZ, UR5, URZ, UP1, !UPT ;  /* 0x000000053f0d7290 */ /* 0x000fc40008ffe43f */
[----:B------:R-:W-:-:S05]  /*0160*/  UIADD3.X UR5, URZ, UR5, URZ, UP2, !UPT ;  /* 0x000000053f057290 */ /* 0x000fca00097fe43f */
[----:B------:R0:W-:Y:S02]  /*0170*/  UTMACCTL.PF [UR10] ;  /* 0x000000000a0079b9 */ /* 0x0001e40008040000 */
[----:B------:R0:W-:Y:S02]  /*0180*/  UTMACCTL.PF [UR12] ;  /* 0x000000000c0079b9 */ /* 0x0001e40008040000 */
[----:B------:R0:W-:Y:S02]  /*0190*/  UTMACCTL.PF [UR4] ;  /* 0x00000000040079b9 */ /* 0x0001e40008040000 */
[----:B0-----:R-:W-:Y:S01]  /*01a0*/  NOP ;  /* 0x0000000000007918 */ /* 0x001fe20000000000 */
.L_x_1:
[----:B------:R-:W-:Y:S05]  /*01b0*/  BSYNC B0 ;  /* 0x0000000000007941 */ /* 0x000fea0003800000 */
.L_x_0:
[----:B------:R-:W0:Y:S01]  /*01c0*/  SHFL.IDX PT, R3, R2, RZ, 0x1f ;  /* 0x00001fff02037589 */ /* 0x000e2200000e0000 */
[----:B------:R-:W-:Y:S01]  /*01d0*/  UISETP.NE.AND UP0, UPT, UR7, 0x3, UPT ;  /* 0x000000030700788c */ /* 0x000fe2000bf05270 */
[----:B------:R-:W-:Y:S01]  /*01e0*/  ISETP.NE.AND P1, PT, RZ, UR8, PT ;  /* 0x00000008ff007c0c */ /* 0x000fe2000bf25270 */
[----:B------:R-:W-:Y:S02]  /*01f0*/  UIADD3 UR11, UR8, -0x1, URZ ;  /* 0xffffffff080b7890 */ /* 0x000fe4000fffe03f */
[----:B------:R-:W-:Y:S02]  /*0200*/  UISETP.EQ.OR UP0, UPT, UR7, URZ, !UP0 ;  /* 0x0000003f0700728c */ /* 0x000fe4000c702670 */
[----:B------:R-:W-:Y:S02]  /*0210*/  UISETP.GE.U32.AND UP1, UPT, UR11, 0x2, UPT ;  /* 0x000000020b00788c */ /* 0x000fe4000bf26070 */
[----:B------:R-:W-:-:S04]  /*0220*/  UISETP.EQ.AND UP0, UPT, UR8, URZ, UP0 ;  /* 0x0000003f0800728c */ /* 0x000fc80008702270 */
[----:B------:R-:W-:-:S04]  /*0230*/  USEL UR6, URZ, 0x1, !UP0 ;  /* 0x000000013f067887 */ /* 0x000fc8000c000000 */
[----:B------:R-:W-:Y:S01]  /*0240*/  USEL UR6, UR6, 0x2, UP1 ;  /* 0x0000000206067887 */ /* 0x000fe20008800000 */
[----:B0-----:R-:W-:-:S13]  /*0250*/  ISETP.NE.AND P0, PT, R3, RZ, PT ;  /* 0x000000ff0300720c */ /* 0x001fda0003f05270 */
[----:B------:R-:W-:Y:S05]  /*0260*/  @P0 BRA `(.L_x_2) ;  /* 0x0000000000a40947 */ /* 0x000fea0003800000 */
[----:B------:R-:W-:Y:S01]  /*0270*/  ELECT P0, URZ, PT ;  /* 0x00000000003f782f */ /* 0x000fe20003800000 */
[----:B------:R-:W-:-:S12]  /*0280*/  BSSY B0, `(.L_x_2) ;  /* 0x0000027000007945 */ /* 0x000fd80003800000 */
[----:B------:R-:W-:Y:S05]  /*0290*/  @!P0 BRA `(.L_x_3) ;  /* 0x0000000000948947 */ /* 0x000fea0003800000 */
[----:B------:R-:W0:Y:S01]  /*02a0*/  S2UR UR10, SR_CgaCtaId ;  /* 0x00000000000a79c3 */ /* 0x000e220000008800 */
[----:B------:R-:W-:Y:S01]  /*02b0*/  UMOV UR4, 0x400 ;  /* 0x0000040000047882 */ /* 0x000fe20000000000 */
[----:B------:R-:W-:Y:S01]  /*02c0*/  UMOV UR5, 0x1 ;  /* 0x0000000100057882 */ /* 0x000fe20000000000 */
[----:B------:R-:W-:Y:S02]  /*02d0*/  UMOV UR8, 0x4 ;  /* 0x0000000400087882 */ /* 0x000fe40000000000 */
[----:B------:R-:W-:-:S04]  /*02e0*/  UIADD3 UR8, -UR8, 0x100000, URZ ;  /* 0x0010000008087890 */ /* 0x000fc8000fffe13f */
[----:B------:R-:W-:Y:S02]  /*02f0*/  USHF.L.U32 UR9, UR8, 0xb, URZ ;  /* 0x0000000b08097899 */ /* 0x000fe4000800063f */
[----:B------:R-:W-:Y:S02]  /*0300*/  USHF.L.U32 UR8, UR8, 0x1, URZ ;  /* 0x0000000108087899 */ /* 0x000fe4000800063f */
[----:B0-----:R-:W-:Y:S02]  /*0310*/  ULEA UR10, UR10, UR4, 0x18 ;  /* 0x000000040a0a7291 */ /* 0x001fe4000f8ec03f */
[----:B------:R-:W-:-:S04]  /*0320*/  UIADD3 UR4, -UR5, 0x100000, URZ ;  /* 0x0010000005047890 */ /* 0x000fc8000fffe13f */
[----:B------:R-:W-:Y:S02]  /*0330*/  USHF.L.U32 UR5, UR4, 0xb, URZ ;  /* 0x0000000b04057899 */ /* 0x000fe4000800063f */
[----:B------:R-:W-:Y:S01]  /*0340*/  USHF.L.U32 UR4, UR4, 0x1, URZ ;  /* 0x0000000104047899 */ /* 0x000fe2000800063f */
[----:B------:R-:W0:Y:S11]  /*0350*/  FENCE.VIEW.ASYNC.S ;  /* 0x00000000000073c6 */ /* 0x000e360000000000 */
[----:B0-----:R0:W1:Y:S01]  /*0360*/  SYNCS.EXCH.64 URZ, [UR10], UR4 ;  /* 0x000000040a3f75b2 */ /* 0x0010620008000100 */
[----:B------:R0:W2:Y:S01]  /*0370*/  SYNCS.EXCH.64 URZ, [UR10+0x60], UR8 ;  /* 0x000060080a3f75b2 */ /* 0x0000a20008000100 */
[----:B------:R0:W3:Y:S01]  /*0380*/  SYNCS.EXCH.64 URZ, [UR10+0x8], UR4 ;  /* 0x000008040a3f75b2 */ /* 0x0000e20008000100 */
[----:B------:R0:W4:Y:S01]  /*0390*/  SYNCS.EXCH.64 URZ, [UR10+0x68], UR8 ;  /* 0x000068080a3f75b2 */ /* 0x0001220008000100 */
[----:B------:R0:W0:Y:S01]  /*03a0*/  SYNCS.EXCH.64 URZ, [UR10+0x10], UR4 ;  /* 0x000010040a3f75b2 */ /* 0x0000220008000100 */
        /* <DEDUP_REMOVED lines=19> */
[----:B-1----:R-:W-:Y:S01]  /*04e0*/  NOP ;  /* 0x0000000000007918 */ /* 0x002fe20000000000 */
.L_x_3:
[----:B0-----:R-:W-:Y:S05]  /*04f0*/  BSYNC B0 ;  /* 0x0000000000007941 */ /* 0x001fea0003800000 */
.L_x_2:
[----:B------:R-:W0:Y:S01]  /*0500*/  S2UR UR10, SR_CTAID.X ;  /* 0x00000000000a79c3 */ /* 0x000e220000002500 */
[----:B------:R-:W-:Y:S01]  /*0510*/  SHF.R.S32.HI R5, RZ, 0x1f, R0 ;  /* 0x0000001fff057819 */ /* 0x000fe20000011400 */
[----:B------:R-:W1:Y:S01]  /*0520*/  SHFL.IDX PT, R2, R2, RZ, 0x1f ;  /* 0x00001fff02027589 */ /* 0x000e6200000e0000 */
[----:B------:R-:W-:Y:S01]  /*0530*/  ELECT P0, URZ, PT ;  /* 0x00000000003f782f */ /* 0x000fe20003800000 */
[----:B------:R-:W-:Y:S01]  /*0540*/  NOP ;  /* 0x0000000000007918 */ /* 0x000fe20000000000 */
[----:B------:R-:W-:Y:S01]  /*0550*/  LEA.HI R5, R5, R0, RZ, 0x7 ;  /* 0x0000000005057211 */ /* 0x000fe200078f38ff */
[----:B------:R-:W5:Y:S01]  /*0560*/  S2R R10, SR_CTAID.Y ;  /* 0x00000000000a7919 */ /* 0x000f620000002600 */
[----:B------:R-:W-:Y:S01]  /*0570*/  ULDC UR4, c[0x0][0x150] ;  /* 0x0000540000047ab9 */ /* 0x000fe20000000800 */
[----:B------:R-:W2:Y:S01]  /*0580*/  LDC R13, c[0x0][0x144] ;  /* 0x00005100ff0d7b82 */ /* 0x000ea20000000800 */
[----:B------:R-:W-:Y:S01]  /*0590*/  LOP3.LUT R5, R5, 0xffffff80, RZ, 0xc0, !PT ;  /* 0xffffff8005057812 */ /* 0x000fe200078ec0ff */
[----:B------:R-:W-:-:S04]  /*05a0*/  NOP ;  /* 0x0000000000007918 */ /* 0x000fc80000000000 */
[----:B------:R-:W-:Y:S02]  /*05b0*/  IMAD.IADD R5, R0, 0x1, -R5 ;  /* 0x0000000100057824 */ /* 0x000fe400078e0a05 */
[----:B------:R-:W3:Y:S03]  /*05c0*/  LDC R21, c[0x0][0x148] ;  /* 0x00005200ff157b82 */ /* 0x000ee60000000800 */
[----:B------:R-:W-:-:S04]  /*05d0*/  SHF.R.S32.HI R4, RZ, 0x1f, R5 ;  /* 0x0000001fff047819 */ /* 0x000fc80000011405 */
[----:B------:R-:W-:Y:S02]  /*05e0*/  LEA.HI R4, R4, R5, RZ, 0x3 ;  /* 0x0000000504047211 */ /* 0x000fe400078f18ff */
[----:B0-----:R-:W-:Y:S02]  /*05f0*/  I2FP.F32.U32 R6, UR10 ;  /* 0x0000000a00067c45 */ /* 0x001fe40008201000 */
[----:B-1----:R-:W-:Y:S02]  /*0600*/  ISETP.NE.OR P0, PT, R2, RZ, !P0 ;  /* 0x000000ff0200720c */ /* 0x002fe40004705670 */
[--C-:B------:R-:W-:Y:S01]  /*0610*/  SHF.R.S32.HI R2, RZ, 0x3, R4.reuse ;  /* 0x00000003ff027819 */ /* 0x100fe20000011404 */
[----:B------:R-:W-:Y:S01]  /*0620*/  FMUL R6, R6, UR4 ;  /* 0x0000000406067c20 */ /* 0x000fe20008400000 */
[----:B------:R-:W-:Y:S01]  /*0630*/  SHF.R.S32.HI R7, RZ, 0x1f, R4 ;  /* 0x0000001fff077819 */ /* 0x000fe20000011404 */
[----:B------:R-:W-:Y:S01]  /*0640*/  ULDC UR4, c[0x0][0x154] ;  /* 0x0000550000047ab9 */ /* 0x000fe20000000800 */
[----:B------:R-:W-:-:S02]  /*0650*/  SHF.R.S32.HI R4, RZ, 0x1f, R3 ;  /* 0x0000001fff047819 */ /* 0x000fc40000011403 */
[----:B------:R-:W-:Y:S01]  /*0660*/  LEA.HI R7, R7, R2, RZ, 0x2 ;  /* 0x0000000207077211 */ /* 0x000fe200078f10ff */
[----:B------:R-:W0:Y:S01]  /*0670*/  F2I.U32.TRUNC.NTZ R6, R6 ;  /* 0x0000000600067305 */ /* 0x000e22000020f000 */
[----:B------:R-:W-:Y:S02]  /*0680*/  LEA.HI R4, R4, R3, RZ, 0x2 ;  /* 0x0000000304047211 */ /* 0x000fe400078f10ff */
[----:B------:R-:W-:Y:S01]  /*0690*/  LOP3.LUT R7, R7, 0xfffffffc, RZ, 0xc0, !PT ;  /* 0xfffffffc07077812 */ /* 0x000fe200078ec0ff */
[----:B------:R-:W-:Y:S01]  /*06a0*/  VOTEU.ALL UP0, P0 ;  /* 0x00000000003f7886 */ /* 0x000fe20000000000 */
[----:B------:R-:W-:Y:S01]  /*06b0*/  LOP3.LUT R4, R4, 0x3ffffffc, RZ, 0xc0, !PT ;  /* 0x3ffffffc04047812 */ /* 0x000fe200078ec0ff */
[----:B------:R-:W-:Y:S02]  /*06c0*/  VOTEU.ALL UP1, P0 ;  /* 0x00000000003f7886 */ /* 0x000fe40000020000 */
[----:B------:R-:W-:Y:S01]  /*06d0*/  IMAD.IADD R7, R2, 0x1, -R7 ;  /* 0x0000000102077824 */ /* 0x000fe200078e0a07 */
[----:B------:R-:W1:Y:S01]  /*06e0*/  @!UP0 S2UR UR9, SR_CgaCtaId ;  /* 0x00000000000989c3 */ /* 0x000e620000008800 */
[----:B------:R-:W-:Y:S01]  /*06f0*/  IMAD.IADD R4, R3, 0x1, -R4 ;  /* 0x0000000103047824 */ /* 0x000fe200078e0a04 */
[----:B-----5:R-:W-:Y:S01]  /*0700*/  I2FP.F32.U32 R3, R10 ;  /* 0x0000000a00037245 */ /* 0x020fe20000201000 */
[----:B------:R-:W-:-:S02]  /*0710*/  @!UP0 UMOV UR8, 0x400 ;  /* 0x0000040000088882 */ /* 0x000fc40000000000 */
[----:B------:R-:W-:Y:S02]  /*0720*/  IMAD R7, R4, 0x4, R7 ;  /* 0x0000000404077824 */ /* 0x000fe400078e0207 */
[----:B0-----:R-:W-:Y:S02]  /*0730*/  IMAD.MOV R4, RZ, RZ, -R6 ;  /* 0x000000ffff047224 */ /* 0x001fe400078e0a06 */
[----:B------:R-:W-:Y:S01]  /*0740*/  FMUL R3, R3, UR4 ;  /* 0x0000000403037c20 */ /* 0x000fe20008400000 */
[----:B------:R-:W-:Y:S01]  /*0750*/  UMOV UR4, 0x20 ;  /* 0x0000002000047882 */ /* 0x000fe20000000000 */
[----:B------:R-:W-:Y:S01]  /*0760*/  LEA.HI R2, R7, R7, RZ, 0x1 ;  /* 0x0000000707027211 */ /* 0x000fe200078f08ff */
[----:B--2---:R-:W-:Y:S01]  /*0770*/  IMAD R13, R13, R4, UR10 ;  /* 0x0000000a0d0d7e24 */ /* 0x004fe2000f8e0204 */
[----:B------:R-:W-:-:S04]  /*0780*/  @!UP0 UIADD3 UR4, -UR4, 0x100000, URZ ;  /* 0x0010000004048890 */ /* 0x000fc8000fffe13f */
[----:B------:R-:W-:Y:S02]  /*0790*/  @!UP0 USHF.L.U32 UR5, UR4, 0xb, URZ ;  /* 0x0000000b04058899 */ /* 0x000fe4000800063f */
[----:B------:R-:W-:Y:S01]  /*07a0*/  @!UP0 USHF.L.U32 UR4, UR4, 0x1, URZ ;  /* 0x0000000104048899 */ /* 0x000fe2000800063f */
[----:B------:R-:W0:Y:S01]  /*07b0*/  LDC R4, c[0x0][0x140] ;  /* 0x00005000ff047b82 */ /* 0x000e220000000800 */
[----:B------:R-:W-:Y:S01]  /*07c0*/  LOP3.LUT R2, R2, 0xfffffffe, RZ, 0xc0, !PT ;  /* 0xfffffffe02027812 */ /* 0x000fe200078ec0ff */
[----:B------:R-:W2:Y:S01]  /*07d0*/  F2I.U32.TRUNC.NTZ R3, R3 ;  /* 0x0000000300037305 */ /* 0x000ea2000020f000 */
[----:B------:R-:W-:-:S03]  /*07e0*/  IMAD.MOV.U32 R6, RZ, RZ, 0x1 ;  /* 0x00000001ff067424 */ /* 0x000fc600078e00ff */
[----:B------:R-:W-:-:S05]  /*07f0*/  IMAD.IADD R2, R7, 0x1, -R2 ;  /* 0x0000000107027824 */ /* 0x000fca00078e0a02 */
[----:B------:R-:W-:Y:S01]  /*0800*/  ISETP.NE.AND P2, PT, R2, R13, PT ;  /* 0x0000000d0200720c */ /* 0x000fe20003f45270 */
[----:B------:R-:W-:Y:S01]  /*0810*/  IMAD.SHL.U32 R2, R7, 0x4, RZ ;  /* 0x0000000407027824 */ /* 0x000fe200078e00ff */
[----:B-1----:R-:W-:Y:S01]  /*0820*/  @!UP0 ULEA UR8, UR9, UR8, 0x18 ;  /* 0x0000000809088291 */ /* 0x002fe2000f8ec03f */
[----:B------:R-:W-:Y:S01]  /*0830*/  VOTEU.ALL UP0, P0 ;  /* 0x00000000003f7886 */ /* 0x000fe20000000000 */
[----:B------:R-:W-:Y:S01]  /*0840*/  LOP3.LUT P0, RZ, R5, 0x7, RZ, 0xc0, !PT ;  /* 0x0000000705ff7812 */ /* 0x000fe2000780c0ff */
[----:B--2---:R-:W-:Y:S01]  /*0850*/  IMAD.MOV R20, RZ, RZ, -R3 ;  /* 0x000000ffff147224 */ /* 0x004fe200078e0a03 */
[----:B------:R-:W-:-:S03]  /*0860*/  LOP3.LUT R7, R7, 0xc, R2, 0x78, !PT ;  /* 0x0000000c07077812 */ /* 0x000fc600078e7802 */
[----:B---3--:R-:W-:Y:S01]  /*0870*/  IMAD R3, R21, R20, R10 ;  /* 0x0000001415037224 */ /* 0x008fe200078e020a */
[C---:B------:R-:W-:Y:S02]  /*0880*/  ISETP.LT.U32.AND P0, PT, R7.reuse, 0x2, !P0 ;  /* 0x000000020700780c */ /* 0x040fe40004701070 */
[----:B0-----:R-:W-:Y:S01]  /*0890*/  ISETP.EQ.U32.AND P4, PT, R4, 0x1, PT ;  /* 0x000000010400780c */ /* 0x001fe20003f82070 */
[----:B------:R-:W0:Y:S02]  /*08a0*/  FENCE.VIEW.ASYNC.S ;  /* 0x00000000000073c6 */ /* 0x000e240000000000 */
[----:B0-----:R0:W1:Y:S01]  /*08b0*/  @!UP0 SYNCS.EXCH.64 URZ, [UR8+0xd0], UR4 ;  /* 0x0000d004083f85b2 */ /* 0x0010620008000100 */
[----:B------:R-:W-:Y:S02]  /*08c0*/  @P2 LEA.HI R2, R7, R7, RZ, 0x1 ;  /* 0x0000000707022211 */ /* 0x000fe400078f08ff */
[----:B------:R-:W-:Y:S02]  /*08d0*/  SEL R5, RZ, 0x1, !P0 ;  /* 0x00000001ff057807 */ /* 0x000fe40004000000 */
[----:B------:R-:W-:-:S04]  /*08e0*/  @P2 SHF.R.S32.HI R2, RZ, 0x1, R2 ;  /* 0x00000001ff022819 */ /* 0x000fc80000011402 */
[----:B------:R-:W-:-:S04]  /*08f0*/  @P2 ISETP.NE.AND P3, PT, R2, R3, PT ;  /* 0x000000030200220c */ /* 0x000fc80003f65270 */
[----:B------:R-:W-:Y:S01]  /*0900*/  @P2 SEL R6, RZ, 0x1, P3 ;  /* 0x00000001ff062807 */ /* 0x000fe20001800000 */
[----:B------:R0:W2:Y:S01]  /*0910*/  @!UP1 SYNCS.EXCH.64 URZ, [UR8+0xd8], UR4 ;  /* 0x0000d804083f95b2 */ /* 0x0000a20008000100 */
[----:B------:R-:W-:Y:S01]  /*0920*/  NOP ;  /* 0x0000000000007918 */ /* 0x000fe20000000000 */
[----:B------:R-:W-:Y:S06]  /*0930*/  @!P4 BRA `(.L_x_4) ;  /* 0x000000000008c947 */ /* 0x000fec0003800000 */
[----:B-12-4-:R-:W-:Y:S01]  /*0940*/  UCGABAR_ARV ;  /* 0x00000000000079c7 */ /* 0x016fe20008000000 */
[----:B------:R-:W-:Y:S05]  /*0950*/  BRA `(.L_x_5) ;  /* 0x0000000000047947 */ /* 0x000fea0003800000 */
.L_x_4:
[----:B-12-4-:R-:W-:Y:S01]  /*0960*/  NOP ;  /* 0x0000000000007918 */ /* 0x016fe20000000000 */
.L_x_5:
[----:B------:R-:W1:Y:S01]  /*0970*/  LDC R2, c[0x0][0x75c] ;  /* 0x0001d700ff027b82 */ /* 0x000e620000000800 */
[----:B------:R-:W-:Y:S01]  /*0980*/  IMAD.MOV.U32 R3, RZ, RZ, RZ ;  /* 0x000000ffff037224 */ /* 0x000fe200078e00ff */
[----:B-1----:R-:W-:Y:S01]  /*0990*/  ISETP.NE.AND P3, PT, R2, 0x1, PT ;  /* 0x000000010200780c */ /* 0x002fe20003f65270 */
[----:B------:R-:W-:-:S12]  /*09a0*/  IMAD.U32 R2, RZ, RZ, UR10 ;  /* 0x0000000aff027e24 */ /* 0x000fd8000f8e00ff */
[----:B------:R-:W1:Y:S01]  /*09b0*/  @P3 LDC R17, c[0x0][0x10] ;  /* 0x00000400ff113b82 */ /* 0x000e620000000800 */
[----:B------:R-:W-:Y:S02]  /*09c0*/  @P3 IMAD.MOV.U32 R11, RZ, RZ, RZ ;  /* 0x000000ffff0b3224 */ /* 0x000fe400078e00ff */
[----:B------:R-:W-:-:S05]  /*09d0*/  @P3 IMAD.MOV.U32 R9, RZ, RZ, RZ ;  /* 0x000000ffff093224 */ /* 0x000fca00078e00ff */
[----:B------:R-:W2:Y:S01]  /*09e0*/  @!P3 LDC R15, c[0x0][0xc] ;  /* 0x00000300ff0fbb82 */ /* 0x000ea20000000800 */
[----:B-1----:R-:W-:-:S04]  /*09f0*/  @P3 IMAD.WIDE.U32 R16, R17, UR10, R10 ;  /* 0x0000000a11103c25 */ /* 0x002fc8000f8e000a */
[----:B--2---:R-:W-:-:S04]  /*0a00*/  @!P3 IMAD.WIDE.U32 R14, R10, R15, R2 ;  /* 0x0000000f0a0eb225 */ /* 0x004fc800078e0002 */
[----:B------:R-:W-:Y:S02]  /*0a10*/  @P3 IMAD.MOV.U32 R2, RZ, RZ, R16 ;  /* 0x000000ffff023224 */ /* 0x000fe400078e0010 */
[----:B------:R-:W-:Y:S02]  /*0a20*/  @P3 IMAD.IADD R3, R17, 0x1, R9 ;  /* 0x0000000111033824 */ /* 0x000fe400078e0209 */
[----:B------:R-:W-:Y:S02]  /*0a30*/  @!P3 IMAD.MOV.U32 R2, RZ, RZ, R14 ;  /* 0x000000ffff02b224 */ /* 0x000fe400078e000e */
[----:B------:R-:W-:Y:S01]  /*0a40*/  @!P3 IMAD.MOV.U32 R3, RZ, RZ, R15 ;  /* 0x000000ffff03b224 */ /* 0x000fe200078e000f */
[----:B------:R-:W-:Y:S06]  /*0a50*/  @!P4 BRA `(.L_x_6) ;  /* 0x00000000000cc947 */ /* 0x000fec0003800000 */
[----:B------:R-:W-:Y:S01]  /*0a60*/  UCGABAR_WAIT ;  /* 0x0000000000007dc7 */ /* 0x000fe20008000000 */
[----:B------:R-:W-:Y:S01]  /*0a70*/  CCTL.IVALL ;  /* 0x00000000ff00798f */ /* 0x000fe20002000000 */
[----:B------:R-:W-:Y:S05]  /*0a80*/  BRA `(.L_x_7) ;  /* 0x0000000000047947 */ /* 0x000fea0003800000 */
.L_x_6:
[----:B------:R-:W-:Y:S06]  /*0a90*/  BAR.SYNC.DEFER_BLOCKING 0x0 ;  /* 0x0000000000007b1d */ /* 0x000fec0000010000 */
.L_x_7:
[----:B------:R-:W-:Y:S05]  /*0aa0*/  @!P1 BRA `(.L_x_8) ;  /* 0x0000009800e89947 */ /* 0x000fea0003800000 */
[----:B------:R-:W-:-:S06]  /*0ab0*/  UISETP.GT.U32.AND UP0, UPT, UR11, 0x1, UPT ;  /* 0x000000010b00788c */ /* 0x000fcc000bf04070 */
[----:B------:R-:W-:-:S13]  /*0ac0*/  PLOP3.LUT P0, PT, PT, PT, UP0, 0x80, 0x0 ;  /* 0x000000000000781c */ /* 0x000fda0003f0f008 */
[----:B0-----:R-:W-:Y:S05]  /*0ad0*/  @P0 EXIT ;  /* 0x000000000000094d */ /* 0x001fea0003800000 */
[----:B------:R-:W-:Y:S01]  /*0ae0*/  ULDC.64 UR4, c[0x0][0x750] ;  /* 0x0001d40000047ab9 */ /* 0x000fe20000000a00 */
[----:B------:R-:W-:Y:S01]  /*0af0*/  PRMT R14, RZ, 0x7610, R14 ;  /* 0x00007610ff0e7816 */ /* 0x000fe2000000000e */
[----:B------:R-:W-:Y:S01]  /*0b00*/  IMAD.MOV.U32 R12, RZ, RZ, -0x1 ;  /* 0xffffffffff0c7424 */ /* 0x000fe200078e00ff */
[----:B------:R-:W-:Y:S01]  /*0b10*/  ISETP.GE.U32.AND P0, PT, R2, UR4, PT ;  /* 0x0000000402007c0c */ /* 0x000fe2000bf06070 */
[----:B------:R-:W-:Y:S02]  /*0b20*/  IMAD.MOV.U32 R9, RZ, RZ, -0x1 ;  /* 0xffffffffff097424 */ /* 0x000fe400078e00ff */
[----:B------:R-:W-:Y:S01]  /*0b30*/  IMAD.MOV.U32 R4, RZ, RZ, -0x1 ;  /* 0xffffffffff047424 */ /* 0x000fe200078e00ff */
[----:B------:R-:W-:-:S13]  /*0b40*/  ISETP.GE.U32.AND.EX P0, PT, R3, UR5, PT, P0 ;  /* 0x0000000503007c0c */ /* 0x000fda000bf06100 */
[----:B------:R-:W-:Y:S05]  /*0b50*/  @P0 BRA `(.L_x_9) ;  /* 0x0000000400280947 */ /* 0x000fea0003800000 */
[----:B------:R-:W0:Y:S01]  /*0b60*/  LDC.64 R24, c[0x0][0x728] ;  /* 0x0001ca00ff187b82 */ /* 0x000e220000000a00 */
[----:B------:R-:W-:Y:S02]  /*0b70*/  IMAD.MOV.U32 R14, RZ, RZ, R2 ;  /* 0x000000ffff0e7224 */ /* 0x000fe400078e0002 */
[----:B------:R-:W-:-:S05]  /*0b80*/  IMAD.MOV.U32 R15, RZ, RZ, R3 ;  /* 0x000000ffff0f7224 */ /* 0x000fca00078e0003 */
[----:B------:R-:W1:Y:S08]  /*0b90*/  LDC R4, c[0x0][0x730] ;  /* 0x0001cc00ff047b82 */ /* 0x000e700000000800 */
[----:B------:R-:W2:Y:S01]  /*0ba0*/  LDC.64 R26, c[0x0][0x720] ;  /* 0x0001c800ff1a7b82 */ /* 0x000ea20000000a00 */
[----:B0-----:R-:W-:-:S04]  /*0bb0*/  ISETP.NE.U32.AND P0, PT, R24, RZ, PT ;  /* 0x000000ff1800720c */ /* 0x001fc80003f05070 */
[----:B------:R-:W-:-:S13]  /*0bc0*/  ISETP.NE.AND.EX P0, PT, R25, RZ, PT, P0 ;  /* 0x000000ff1900720c */ /* 0x000fda0003f05300 */
[----:B-12---:R-:W-:Y:S05]  /*0bd0*/  @!P0 BRA `(.L_x_10) ;  /* 0x0000000000288947 */ /* 0x006fea0003800000 */
[----:B------:R-:W0:Y:S02]  /*0be0*/  LDC R9, c[0x0][0x734] ;  /* 0x0001cd00ff097b82 */ /* 0x000e240000000800 */
[----:B0-----:R-:W-:-:S05]  /*0bf0*/  IADD3 R9, P0, R2, R9, RZ ;  /* 0x0000000902097210 */ /* 0x001fca0007f1e0ff */
[----:B------:R-:W-:-:S04]  /*0c00*/  IMAD.X R23, RZ, RZ, R3, P0 ;  /* 0x000000ffff177224 */ /* 0x000fc800000e0603 */
[----:B------:R-:W-:-:S04]  /*0c10*/  IMAD.WIDE.U32 R14, R23, R24, RZ ;  /* 0x00000018170e7225 */ /* 0x000fc800078e00ff */
[----:B------:R-:W-:-:S04]  /*0c20*/  IMAD.WIDE.U32 R16, P0, R9, R25, R14 ;  /* 0x0000001909107225 */ /* 0x000fc8000780000e */
[----:B------:R-:W-:-:S04]  /*0c30*/  IMAD.WIDE.U32 R14, R9, R24, RZ ;  /* 0x00000018090e7225 */ /* 0x000fc800078e00ff */
[----:B------:R-:W-:Y:S01]  /*0c40*/  IMAD.X R19, RZ, RZ, RZ, P0 ;  /* 0x000000ffff137224 */ /* 0x000fe200000e06ff */
[----:B------:R-:W-:Y:S01]  /*0c50*/  IADD3 RZ, P0, R15, R16, RZ ;  /* 0x000000100fff7210 */ /* 0x000fe20007f1e0ff */
[----:B------:R-:W-:-:S04]  /*0c60*/  IMAD.MOV.U32 R18, RZ, RZ, R17 ;  /* 0x000000ffff127224 */ /* 0x000fc800078e0011 */
[----:B------:R-:W-:-:S08]  /*0c70*/  IMAD.WIDE.U32.X R14, R23, R25, R18, P0 ;  /* 0x00000019170e7225 */ /* 0x000fd000000e0412 */
.L_x_10:
[----:B------:R-:W0:Y:S01]  /*0c80*/  LDC.64 R24, c[0x0][0x740] ;  /* 0x0001d000ff187b82 */ /* 0x000e220000000a00 */
[--C-:B------:R-:W-:Y:S01]  /*0c90*/  SHF.R.U64 R29, R14, R4, R15.reuse ;  /* 0x000000040e1d7219 */ /* 0x100fe2000000120f */
[----:B------:R-:W-:Y:S01]  /*0ca0*/  IMAD R20, R21, R20, R10 ;  /* 0x0000001415147224 */ /* 0x000fe200078e020a */
[----:B------:R-:W-:Y:S01]  /*0cb0*/  SHF.R.U32.HI R4, RZ, R4, R15 ;  /* 0x00000004ff047219 */ /* 0x000fe2000001160f */
[----:B------:R-:W-:Y:S01]  /*0cc0*/  IMAD.MOV.U32 R21, RZ, RZ, 0x1 ;  /* 0x00000001ff157424 */ /* 0x000fe200078e00ff */
[----:B------:R-:W-:-:S03]  /*0cd0*/  IADD3 R9, P0, RZ, -R29, RZ ;  /* 0x8000001dff097210 */ /* 0x000fc60007f1e0ff */
[----:B------:R-:W1:Y:S02]  /*0ce0*/  LDC R16, c[0x0][0x718] ;  /* 0x0001c600ff107b82 */ /* 0x000e640000000800 */
[----:B------:R-:W-:Y:S02]  /*0cf0*/  IMAD.X R11, RZ, RZ, ~R4, P0 ;  /* 0x000000ffff0b7224 */ /* 0x000fe400000e0e04 */
[----:B------:R-:W-:-:S04]  /*0d00*/  IMAD.WIDE.U32 R14, R9, R26, R2 ;  /* 0x0000001a090e7225 */ /* 0x000fc800078e0002 */
[----:B------:R-:W2:Y:S01]  /*0d10*/  LDC R18, c[0x0][0x708] ;  /* 0x0001c200ff127b82 */ /* 0x000ea20000000800 */
[----:B------:R-:W-:Y:S02]  /*0d20*/  IMAD R4, R11, R26, RZ ;  /* 0x0000001a0b047224 */ /* 0x000fe400078e02ff */
[----:B------:R-:W-:Y:S02]  /*0d30*/  IMAD.MOV.U32 R11, RZ, RZ, -0x1 ;  /* 0xffffffffff0b7424 */ /* 0x000fe400078e00ff */
[----:B------:R-:W-:-:S03]  /*0d40*/  IMAD R9, R9, R27, R4 ;  /* 0x0000001b09097224 */ /* 0x000fc600078e0204 */
[----:B------:R-:W3:Y:S01]  /*0d50*/  LDC R22, c[0x0][0x758] ;  /* 0x0001d600ff167b82 */ /* 0x000ee20000000800 */
[----:B------:R-:W-:Y:S01]  /*0d60*/  IMAD.IADD R9, R15, 0x1, R9 ;  /* 0x000000010f097824 */ /* 0x000fe200078e0209 */
[----:B0-----:R-:W-:-:S04]  /*0d70*/  ISETP.NE.U32.AND P0, PT, R24, RZ, PT ;  /* 0x000000ff1800720c */ /* 0x001fc80003f05070 */
[----:B------:R-:W-:Y:S02]  /*0d80*/  ISETP.NE.AND.EX P0, PT, R25, RZ, PT, P0 ;  /* 0x000000ff1900720c */ /* 0x000fe40003f05300 */
[----:B------:R-:W0:Y:S01]  /*0d90*/  LDC R23, c[0x0][0x700] ;  /* 0x0001c000ff177b82 */ /* 0x000e220000000800 */
[-CC-:B-1----:R-:W-:Y:S02]  /*0da0*/  SHF.R.U64 R12, R14, R16.reuse, R9.reuse ;  /* 0x000000100e0c7219 */ /* 0x182fe40000001209 */
[----:B------:R-:W-:-:S05]  /*0db0*/  SHF.R.U32.HI R9, RZ, R16, R9 ;  /* 0x00000010ff097219 */ /* 0x000fca0000011609 */
[----:B------:R-:W1:Y:S01]  /*0dc0*/  LDC R26, c[0x0][0x748] ;  /* 0x0001d200ff1a7b82 */ /* 0x000e620000000800 */
[-CC-:B--2---:R-:W-:Y:S02]  /*0dd0*/  SHF.R.U64 R30, R12, R18.reuse, R9.reuse ;  /* 0x000000120c1e7219 */ /* 0x184fe40000001209 */
[----:B------:R-:W-:-:S05]  /*0de0*/  SHF.R.U32.HI R9, RZ, R18, R9 ;  /* 0x00000012ff097219 */ /* 0x000fca0000011609 */
[----:B------:R-:W2:Y:S01]  /*0df0*/  LDC R27, c[0x0][0x738] ;  /* 0x0001ce00ff1b7b82 */ /* 0x000ea20000000800 */
[-CC-:B---3--:R-:W-:Y:S02]  /*0e00*/  SHF.R.U64 R18, R30, R22.reuse, R9.reuse ;  /* 0x000000161e127219 */ /* 0x188fe40000001209 */
[-C--:B------:R-:W-:Y:S02]  /*0e10*/  SHF.L.U32 R4, R11, R22.reuse, RZ ;  /* 0x000000160b047219 */ /* 0x080fe400000006ff */
[----:B------:R-:W-:Y:S01]  /*0e20*/  SHF.R.U32.HI R11, RZ, R22, R9 ;  /* 0x00000016ff0b7219 */ /* 0x000fe20000011609 */
[----:B------:R-:W-:Y:S01]  /*0e30*/  IMAD.MOV.U32 R10, RZ, RZ, R18 ;  /* 0x000000ffff0a7224 */ /* 0x000fe200078e0012 */
[----:B------:R-:W-:Y:S01]  /*0e40*/  LOP3.LUT R9, RZ, R4, RZ, 0x33, !PT ;  /* 0x00000004ff097212 */ /* 0x000fe200078e33ff */
[----:B------:R-:W3:Y:S01]  /*0e50*/  LDC R28, c[0x0][0x710] ;  /* 0x0001c400ff1c7b82 */ /* 0x000ee20000000800 */
[----:B------:R-:W-:Y:S05]  /*0e60*/  @!P0 BRA `(.L_x_11) ;  /* 0x0000000000288947 */ /* 0x000fea0003800000 */
[----:B------:R-:W4:Y:S02]  /*0e70*/  LDC R17, c[0x0][0x74c] ;  /* 0x0001d300ff117b82 */ /* 0x000f240000000800 */
[----:B----4-:R-:W-:-:S05]  /*0e80*/  IADD3 R17, P0, R18, R17, RZ ;  /* 0x0000001112117210 */ /* 0x010fca0007f1e0ff */
        /* <DEDUP_REMOVED lines=8> */
.L_x_11:
[----:B-1----:R-:W-:Y:S01]  /*0f10*/  SHF.R.U64 R10, R10, R26, R11 ;  /* 0x0000001a0a0a7219 */ /* 0x002fe2000000120b */
[----:B0-----:R-:W-:Y:S01]  /*0f20*/  VIADD R11, R23, 0xffffffff ;  /* 0xffffffff170b7836 */ /* 0x001fe20000000000 */
[----:B------:R-:W-:Y:S02]  /*0f30*/  SHF.L.U32 R4, R21, R22, RZ ;  /* 0x0000001615047219 */ /* 0x000fe400000006ff */
[----:B------:R-:W-:Y:S01]  /*0f40*/  LOP3.LUT R9, R30, R9, RZ, 0xc0, !PT ;  /* 0x000000091e097212 */ /* 0x000fe200078ec0ff */
[----:B------:R-:W-:Y:S01]  /*0f50*/  IMAD.MOV R14, RZ, RZ, -R10 ;  /* 0x000000ffff0e7224 */ /* 0x000fe200078e0a0a */
[----:B------:R-:W-:Y:S02]  /*0f60*/  SEL R13, R13, R20, !P3 ;  /* 0x000000140d0d7207 */ /* 0x000fe40005800000 */
[----:B------:R-:W-:Y:S01]  /*0f70*/  LOP3.LUT R11, R12, R11, RZ, 0xc0, !PT ;  /* 0x0000000b0c0b7212 */ /* 0x000fe200078ec0ff */
[----:B------:R-:W-:Y:S02]  /*0f80*/  IMAD R10, R4, R10, R9 ;  /* 0x0000000a040a7224 */ /* 0x000fe400078e0209 */
[----:B--2---:R-:W-:-:S02]  /*0f90*/  IMAD R4, R14, R27, R18 ;  /* 0x0000001b0e047224 */ /* 0x004fc400078e0212 */
[----:B---3--:R-:W-:Y:S02]  /*0fa0*/  IMAD R13, R10, R28, R13 ;  /* 0x0000001c0a0d7224 */ /* 0x008fe400078e020d */
[----:B------:R-:W-:Y:S02]  /*0fb0*/  IMAD R4, R4, R23, R11 ;  /* 0x0000001704047224 */ /* 0x000fe400078e020b */
[----:B------:R-:W-:-:S03]  /*0fc0*/  IMAD.MOV.U32 R14, RZ, RZ, 0x1 ;  /* 0x00000001ff0e7424 */ /* 0x000fc600078e00ff */
[----:B------:R-:W-:Y:S02]  /*0fd0*/  SEL R9, R4, R13, !P3 ;  /* 0x0000000d04097207 */ /* 0x000fe40005800000 */
[----:B------:R-:W-:Y:S01]  /*0fe0*/  SEL R12, R13, R4, !P3 ;  /* 0x000000040d0c7207 */ /* 0x000fe20005800000 */
[----:B------:R-:W-:-:S07]  /*0ff0*/  IMAD.MOV.U32 R4, RZ, RZ, R29 ;  /* 0x000000ffff047224 */ /* 0x000fce00078e001d */
.L_x_9:
[----:B------:R-:W-:-:S08]  /*1000*/  NOP ;  /* 0x0000000000007918 */ /* 0x000fd00000000000 */
[----:B------:R-:W0:Y:S02]  /*1010*/  USETMAXREG.TRY_ALLOC.CTAPOOL UP0, 0xe8 ;  /* 0x000000e8000079c8 */ /* 0x000e240008000600 */
[----:B0-----:R-:W-:-:S13]  /*1020*/  PLOP3.LUT P0, PT, PT, PT, UP0, 0x80, 0x0 ;  /* 0x000000000000781c */ /* 0x001fda0003f0f008 */
[----:B------:R-:W-:Y:S05]  /*1030*/  @!P0 BRA `(.L_x_9) ;  /* 0xfffffffc00f08947 */ /* 0x000fea000383ffff */
[----:B------:R-:W-:Y:S01]  /*1040*/  ULDC.64 UR4, c[0x0][0x698] ;  /* 0x0001a60000047ab9 */ /* 0x000fe20000000a00 */
[----:B------:R-:W-:Y:S01]  /*1050*/  ULDC.64 UR14, c[0x0][0x208] ;  /* 0x00008200000e7ab9 */ /* 0x000fe20000000a00 */
[----:B------:R-:W-:-:S04]  /*1060*/  ISETP.NE.U32.AND P0, PT, RZ, UR4, PT ;  /* 0x00000004ff007c0c */ /* 0x000fc8000bf05070 */
[----:B------:R-:W-:-:S13]  /*1070*/  ISETP.NE.AND.EX P0, PT, RZ, UR5, PT, P0 ;  /* 0x00000005ff007c0c */ /* 0x000fda000bf05300 */
[----:B------:R-:W-:Y:S05]  /*1080*/  @!P0 BRA `(.L_x_12) ;  /* 0x0000000000208947 */ /* 0x000fea0003800000 */
[----:B------:R-:W0:Y:S02]  /*1090*/  LDC.64 R10, c[0x0][0x698] ;  /* 0x0001a600ff0a7b82 */ /* 0x000e240000000a00 */
[----:B0-----:R-:W2:Y:S02]  /*10a0*/  LDG.E.64 R10, desc[UR14][R10.64] ;  /* 0x0000000e0a0a7981 */ /* 0x001ea4000c1e1b00 */
[----:B--2---:R-:W-:-:S04]  /*10b0*/  ISETP.NE.U32.AND P0, PT, R10, RZ, PT ;  /* 0x000000ff0a00720c */ /* 0x004fc80003f05070 */
[----:B------:R-:W-:-:S13]  /*10c0*/  ISETP.NE.AND.EX P0, PT, R11, RZ, PT, P0 ;  /* 0x000000ff0b00720c */ /* 0x000fda0003f05300 */
[----:B------:R-:W-:Y:S05]  /*10d0*/  @!P0 BRA `(.L_x_12) ;  /* 0x00000000000c8947 */ /* 0x000fea0003800000 */
[----:B------:R-:W2:Y:S02]  /*10e0*/  LD.E R10, desc[UR14][R10.64] ;  /* 0x0000000e0a0a7980 */ /* 0x000ea4000c101900 */
[----:B--2---:R-:W-:Y:S01]  /*10f0*/  R2UR UR17, R10 ;  /* 0x000000000a1172ca */ /* 0x004fe200000e0000 */
[----:B------:R-:W-:-:S14]  /*1100*/  BRA `(.L_x_13) ;  /* 0x0000000000247947 */ /* 0x000fdc0003800000 */
.L_x_12:
[----:B------:R-:W-:Y:S02]  /*1110*/  ULDC.64 UR4, c[0x0][0x688] ;  /* 0x0001a20000047ab9 */ /* 0x000fe40000000a00 */
[----:B------:R-:W-:-:S04]  /*1120*/  ISETP.NE.U32.AND P0, PT, RZ, UR4, PT ;  /* 0x00000004ff007c0c */ /* 0x000fc8000bf05070 */
[----:B------:R-:W-:-:S13]  /*1130*/  ISETP.NE.AND.EX P0, PT, RZ, UR5, PT, P0 ;  /* 0x00000005ff007c0c */ /* 0x000fda000bf05300 */
[----:B------:R-:W-:Y:S05]  /*1140*/  @!P0 BRA `(.L_x_14) ;  /* 0x0000000000108947 */ /* 0x000fea0003800000 */
[----:B------:R-:W0:Y:S02]  /*1150*/  LDC.64 R10, c[0x0][0x688] ;  /* 0x0001a200ff0a7b82 */ /* 0x000e240000000a00 */
[----:B0-----:R-:W2:Y:S02]  /*1160*/  LDG.E R10, desc[UR14][R10.64] ;  /* 0x0000000e0a0a7981 */ /* 0x001ea4000c1e1900 */
[----:B--2---:R-:W-:Y:S01]  /*1170*/  R2UR UR17, R10 ;  /* 0x000000000a1172ca */ /* 0x004fe200000e0000 */
[----:B------:R-:W-:-:S14]  /*1180*/  BRA `(.L_x_13) ;  /* 0x0000000000047947 */ /* 0x000fdc0003800000 */
.L_x_14:
[----:B------:R-:W-:-:S05]  /*1190*/  ULDC UR17, c[0x0][0x680] ;  /* 0x0001a00000117ab9 */ /* 0x000fca0000000800 */
.L_x_13:
[----:B------:R-:W-:Y:S02]  /*11a0*/  ULDC.64 UR4, c[0x0][0x6a0] ;  /* 0x0001a80000047ab9 */ /* 0x000fe40000000a00 */
        /* <DEDUP_REMOVED lines=11> */
.L_x_15:
        /* <DEDUP_REMOVED lines=8> */
.L_x_17:
[----:B------:R-:W-:-:S05]  /*12e0*/  ULDC UR18, c[0x0][0x684] ;  /* 0x0001a10000127ab9 */ /* 0x000fca0000000800 */
.L_x_16:
[----:B------:R-:W-:-:S13]  /*12f0*/  LOP3.LUT P0, RZ, R14, 0xff, RZ, 0xc0, !PT ;  /* 0x000000ff0eff7812 */ /* 0x000fda000780c0ff */
[----:B------:R-:W-:Y:S05]  /*1300*/  @!P0 EXIT ;  /* 0x000000000000894d */ /* 0x000fea0003800000 */
[----:B------:R-:W-:Y:S01]  /*1310*/  ULDC UR4, c[0x0][0x28c] ;  /* 0x0000a30000047ab9 */ /* 0x000fe20000000800 */
[----:B------:R-:W-:Y:S02]  /*1320*/  ULOP3.LUT UR19, UR6, 0x1, URZ, 0xfc, !UPT ;  /* 0x0000000106137892 */ /* 0x000fe4000f8efc3f */
[----:B------:R-:W-:-:S04]  /*1330*/  UIADD3 UR4, UR4, 0x3f, URZ ;  /* 0x0000003f04047890 */ /* 0x000fc8000fffe03f */
[----:B------:R-:W-:-:S04]  /*1340*/  USHF.R.S32.HI UR5, URZ, 0x1f, UR4 ;  /* 0x0000001f3f057899 */ /* 0x000fc80008011404 */
[----:B------:R-:W-:-:S03]  /*1350*/  ULEA.HI UR5, UR5, UR4, URZ, 0x6 ;  /* 0x0000000405057291 */ /* 0x000fc6000f8f303f */
[----:B------:R-:W-:Y:S01]  /*1360*/  UMOV UR4, URZ ;  /* 0x0000003f00047c82 */ /* 0x000fe20008000000 */
[----:B------:R-:W-:-:S03]  /*1370*/  USHF.R.S32.HI UR7, URZ, 0x6, UR5 ;  /* 0x000000063f077899 */ /* 0x000fc60008011405 */
[----:B------:R-:W-:-:S09]  /*1380*/  UMOV UR5, URZ ;  /* 0x0000003f00057c82 */ /* 0x000fd20008000000 */
.L_x_256:
[----:B------:R-:W-:Y:S02]  /*1390*/  LOP3.LUT R10, R0, 0x80, RZ, 0xc0, !PT ;  /* 0x00000080000a7812 */ /* 0x000fe400078ec0ff */
[----:B------:R-:W-:Y:S02]  /*13a0*/  CS2R R88, SRZ ;  /* 0x0000000000587805 */ /* 0x000fe4000001ff00 */
[----:B------:R-:W-:Y:S02]  /*13b0*/  CS2R R90, SRZ ;  /* 0x00000000005a7805 */ /* 0x000fe4000001ff00 */
[----:B------:R-:W-:Y:S02]  /*13c0*/  CS2R R92, SRZ ;  /* 0x00000000005c7805 */ /* 0x000fe4000001ff00 */
[----:B------:R-:W-:Y:S02]  /*13d0*/  SHF.R.U32.HI R11, RZ, 0x7, R10 ;  /* 0x00000007ff0b7819 */ /* 0x000fe4000001160a */
[----:B------:R-:W-:-:S02]  /*13e0*/  CS2R R94, SRZ ;  /* 0x00000000005e7805 */ /* 0x000fc4000001ff00 */
[----:B------:R-:W-:Y:S02]  /*13f0*/  VIMNMX R10, RZ, UR7, PT ;  /* 0x00000007ff0a7c48 */ /* 0x000fe4000bfe0100 */
[----:B------:R-:W-:Y:S02]  /*1400*/  CS2R R96, SRZ ;  /* 0x0000000000607805 */ /* 0x000fe4000001ff00 */
[----:B------:R-:W-:Y:S02]  /*1410*/  CS2R R98, SRZ ;  /* 0x0000000000627805 */ /* 0x000fe4000001ff00 */
[----:B------:R-:W-:Y:S01]  /*1420*/  CS2R R100, SRZ ;  /* 0x0000000000647805 */ /* 0x000fe2000001ff00 */
[----:B------:R-:W0:Y:S01]  /*1430*/  SHFL.IDX PT, R11, R11, RZ, 0x1f ;  /* 0x00001fff0b0b7589 */ /* 0x000e2200000e0000 */
[----:B------:R-:W-:Y:S02]  /*1440*/  IADD3 R10, -R10, UR7, RZ ;  /* 0x000000070a0a7c10 */ /* 0x000fe4000fffe1ff */
[----:B------:R-:W-:-:S02]  /*1450*/  CS2R R102, SRZ ;  /* 0x0000000000667805 */ /* 0x000fc4000001ff00 */
[----:B------:R-:W-:Y:S02]  /*1460*/  CS2R R104, SRZ ;  /* 0x0000000000687805 */ /* 0x000fe4000001ff00 */
[----:B------:R-:W-:Y:S02]  /*1470*/  CS2R R106, SRZ ;  /* 0x00000000006a7805 */ /* 0x000fe4000001ff00 */
[----:B------:R-:W-:Y:S02]  /*1480*/  ISETP.GE.AND P0, PT, R10, 0x1, PT ;  /* 0x000000010a00780c */ /* 0x000fe40003f06270 */
[----:B------:R-:W-:Y:S02]  /*1490*/  CS2R R108, SRZ ;  /* 0x00000000006c7805 */ /* 0x000fe4000001ff00 */
[----:B------:R-:W-:Y:S02]  /*14a0*/  CS2R R110, SRZ ;  /* 0x00000000006e7805 */ /* 0x000fe4000001ff00 */
[----:B------:R-:W-:-:S02]  /*14b0*/  CS2R R112, SRZ ;  /* 0x0000000000707805 */ /* 0x000fc4000001ff00 */
[----:B------:R-:W-:Y:S02]  /*14c0*/  CS2R R114, SRZ ;  /* 0x0000000000727805 */ /* 0x000fe4000001ff00 */
[----:B------:R-:W-:Y:S02]  /*14d0*/  CS2R R116, SRZ ;  /* 0x0000000000747805 */ /* 0x000fe4000001ff00 */
[----:B------:R-:W-:Y:S02]  /*14e0*/  CS2R R118, SRZ ;  /* 0x0000000000767805 */ /* 0x000fe4000001ff00 */
[----:B------:R-:W-:Y:S02]  /*14f0*/  CS2R R120, SRZ ;  /* 0x0000000000787805 */ /* 0x000fe4000001ff00 */
[----:B------:R-:W-:Y:S02]  /*1500*/  CS2R R122, SRZ ;  /* 0x00000000007a7805 */ /* 0x000fe4000001ff00 */
[----:B------:R-:W-:-:S02]  /*1510*/  CS2R R124, SRZ ;  /* 0x00000000007c7805 */ /* 0x000fc4000001ff00 */
[----:B------:R-:W-:Y:S02]  /*1520*/  CS2R R126, SRZ ;  /* 0x00000000007e7805 */ /* 0x000fe4000001ff00 */
[----:B------:R-:W-:Y:S02]  /*1530*/  CS2R R128, SRZ ;  /* 0x0000000000807805 */ /* 0x000fe4000001ff00 */
[----:B------:R-:W-:Y:S02]  /*1540*/  CS2R R130, SRZ ;  /* 0x0000000000827805 */ /* 0x000fe4000001ff00 */
[----:B------:R-:W-:Y:S02]  /*1550*/  CS2R R132, SRZ ;  /* 0x0000000000847805 */ /* 0x000fe4000001ff00 */
[----:B----4-:R-:W-:Y:S02]  /*1560*/  CS2R R134, SRZ ;  /* 0x0000000000867805 */ /* 0x010fe4000001ff00 */
[----:B------:R-:W-:-:S02]  /*1570*/  CS2R R136, SRZ ;  /* 0x0000000000887805 */ /* 0x000fc4000001ff00 */
[----:B------:R-:W-:Y:S02]  /*1580*/  CS2R R138, SRZ ;  /* 0x00000000008a7805 */ /* 0x000fe4000001ff00 */
[----:B------:R-:W-:Y:S02]  /*1590*/  CS2R R140, SRZ ;  /* 0x00000000008c7805 */ /* 0x000fe4000001ff00 */
[----:B------:R-:W-:Y:S02]  /*15a0*/  CS2R R142, SRZ ;  /* 0x00000000008e7805 */ /* 0x000fe4000001ff00 */
[----:B0-----:R-:W-:Y:S02]  /*15b0*/  R2UR UR8, R11 ;  /* 0x000000000b0872ca */ /* 0x001fe400000e0000 */
[----:B---3--:R-:W-:Y:S02]  /*15c0*/  CS2R R144, SRZ ;  /* 0x0000000000907805 */ /* 0x008fe4000001ff00 */
        /* <DEDUP_REMOVED lines=34> */
[----:B------:R-:W-:Y:S01]  /*17f0*/  CS2R R86, SRZ ;  /* 0x0000000000567805 */ /* 0x000fe2000001ff00 */
[----:B------:R-:W-:Y:S06]  /*1800*/  @!P0 BRA `(.L_x_18) ;  /* 0x0000000400308947 */ /* 0x000fec0003800000 */
[----:B------:R-:W0:Y:S01]  /*1810*/  S2UR UR11, SR_CgaCtaId ;  /* 0x00000000000b79c3 */ /* 0x000e220000008800 */
[----:B------:R-:W-:Y:S01]  /*1820*/  ULEA.HI UR9, UR8, UR8, URZ, 0x1 ;  /* 0x0000000808097291 */ /* 0x000fe2000f8f083f */
[----:B------:R-:W-:Y:S01]  /*1830*/  IMAD.U32 R17, RZ, RZ, UR4 ;  /* 0x00000004ff117e24 */ /* 0x000fe2000f8e00ff */
[----:B------:R-:W-:Y:S01]  /*1840*/  UMOV UR10, 0x400 ;  /* 0x00000400000a7882 */ /* 0x000fe20000000000 */
[----:B------:R-:W-:Y:S01]  /*1850*/  IMAD.U32 R11, RZ, RZ, UR5 ;  /* 0x00000005ff0b7e24 */ /* 0x000fe2000f8e00ff */
[----:B------:R-:W-:Y:S02]  /*1860*/  ULOP3.LUT UR9, UR9, 0x1ffffe, URZ, 0xc0, !UPT ;  /* 0x001ffffe09097892 */ /* 0x000fe4000f8ec03f */
[----:B------:R-:W-:Y:S02]  /*1870*/  UPLOP3.LUT UP0, UPT, UPT, UPT, UPT, 0x40, 0x0 ;  /* 0x000000000000789c */ /* 0x000fe40003f0e870 */
[----:B------:R-:W-:Y:S01]  /*1880*/  UIADD3 UR9, UR8, -UR9, URZ ;  /* 0x8000000908097290 */ /* 0x000fe2000fffe03f */
[----:B------:R-:W-:Y:S01]  /*1890*/  UMOV UR13, UR5 ;  /* 0x00000005000d7c82 */ /* 0x000fe20008000000 */
[----:B0-----:R-:W-:-:S04]  /*18a0*/  ULEA UR16, UR11, UR10, 0x18 ;  /* 0x0000000a0b107291 */ /* 0x001fc8000f8ec03f */
[----:B------:R-:W-:-:S04]  /*18b0*/  ULEA UR9, UR9, UR16, 0xb ;  /* 0x0000001009097291 */ /* 0x000fc8000f8e583f */
[----:B------:R-:W-:-:S04]  /*18c0*/  UIADD3 UR9, UR9, 0x180, URZ ;  /* 0x0000018009097890 */ /* 0x000fc8000fffe03f */
[----:B------:R-:W-:-:S04]  /*18d0*/  USHF.R.U32.HI UR9, URZ, 0x4, UR9 ;  /* 0x000000043f097899 */ /* 0x000fc80008011609 */
[----:B------:R-:W-:-:S12]  /*18e0*/  ULOP3.LUT UR12, UR9, 0x3fff, URZ, 0xc0, !UPT ;  /* 0x00003fff090c7892 */ /* 0x000fd8000f8ec03f */
.L_x_25:
[----:B------:R-:W-:-:S06]  /*18f0*/  UISETP.NE.AND UP1, UPT, UR19, 0x3, UPT ;  /* 0x000000031300788c */ /* 0x000fcc000bf25270 */
[----:B------:R-:W-:-:S13]  /*1900*/  PLOP3.LUT P1, PT, PT, PT, UP1, 0x80, 0x0 ;  /* 0x000000000000781c */ /* 0x000fda0003f2f018 */
[----:B0-----:R-:W-:Y:S05]  /*1910*/  @!P1 BRA `(.L_x_19) ;  /* 0x0000000000049947 */ /* 0x001fea0003800000 */
[----:B------:R-:W-:Y:S01]  /*1920*/  BPT.TRAP 0x1 ;  /* 0x000000040000795c */ /* 0x000fe20000300000 */
.L_x_19:
[----:B------:R-:W-:Y:S01]  /*1930*/  ULEA UR8, UR13, UR16, 0x3 ;  /* 0x000000100d087291 */ /* 0x000fe2000f8e183f */
[----:B------:R-:W-:-:S08]  /*1940*/  SHF.L.U32 R15, R17, 0x1f, RZ ;  /* 0x0000001f110f7819 */ /* 0x000fd000000006ff */
[----:B------:R0:W1:Y:S01]  /*1950*/  SYNCS.PHASECHK.TRANS64.TRYWAIT P0, [UR8], R15 ;  /* 0x0000000fff0075a7 */ /* 0x0000620008000148 */
[----:B------:R-:W-:Y:S05]  /*1960*/  @!P1 BRA `(.L_x_20) ;  /* 0x0000000000049947 */ /* 0x000fea0003800000 */
[----:B------:R-:W-:Y:S01]  /*1970*/  BPT.TRAP 0x1 ;  /* 0x000000040000795c */ /* 0x000fe20000300000 */
.L_x_20:
[C---:B------:R-:W-:Y:S02]  /*1980*/  IMAD.SHL.U32 R13, R0.reuse, 0x20, RZ ;  /* 0x00000020000d7824 */ /* 0x040fe400078e00ff */
[C---:B------:R-:W-:Y:S02]  /*1990*/  IMAD.SHL.U32 R14, R0.reuse, 0x200, RZ ;  /* 0x00000200000e7824 */ /* 0x040fe400078e00ff */
[----:B------:R-:W-:Y:S01]  /*19a0*/  IMAD.SHL.U32 R16, R0, 0x10, RZ ;  /* 0x0000001000107824 */ /* 0x000fe200078e00ff */
[----:B------:R-:W-:-:S04]  /*19b0*/  LOP3.LUT R13, R13, 0x1c00, RZ, 0xc0, !PT ;  /* 0x00001c000d0d7812 */ /* 0x000fc800078ec0ff */
[----:B------:R-:W-:Y:S01]  /*19c0*/  LOP3.LUT R13, R13, 0x200, R14, 0xf8, !PT ;  /* 0x000002000d0d7812 */ /* 0x000fe200078ef80e */
[----:B------:R-:W-:-:S03]  /*19d0*/  IMAD.U32 R14, RZ, RZ, UR13 ;  /* 0x0000000dff0e7e24 */ /* 0x000fc6000f8e00ff */
[----:B------:R-:W-:-:S04]  /*19e0*/  LOP3.LUT R13, R13, 0x1c0, R16, 0xf8, !PT ;  /* 0x000001c00d0d7812 */ /* 0x000fc800078ef810 */
[----:B------:R-:W-:-:S04]  /*19f0*/  LOP3.LUT R13, R13, 0x20, R16, 0xf8, !PT ;  /* 0x000000200d0d7812 */ /* 0x000fc800078ef810 */
[----:B------:R-:W-:-:S05]  /*1a00*/  SHF.R.U32.HI R13, RZ, 0x3, R13 ;  /* 0x00000003ff0d7819 */ /* 0x000fca000001160d */
[----:B------:R-:W-:Y:S01]  /*1a10*/  IMAD R13, R14, 0x800, R13 ;  /* 0x000008000e0d7824 */ /* 0x000fe200078e020d */
[----:B-1----:R-:W-:Y:S06]  /*1a20*/  @P0 BRA `(.L_x_21) ;  /* 0x0000000000080947 */ /* 0x002fec0003800000 */
[----:B------:R-:W1:Y:S02]  /*1a30*/  SYNCS.PHASECHK.TRANS64.TRYWAIT P0, [UR8], R15 ;  /* 0x0000000fff0075a7 */ /* 0x000e640008000148 */
[----:B-1----:R-:W-:Y:S05]  /*1a40*/  @!P0 BRA `(.L_x_22) ;  /* 0x000000a400c88947 */ /* 0x002fea0003800000 */
.L_x_21:
[----:B------:R-:W-:Y:S01]  /*1a50*/  LDS R152, [R13+UR16+0x30180] ;  /* 0x030180100d987984 */ /* 0x000fe20008000800 */
[----:B------:R-:W-:Y:S02]  /*1a60*/  UIADD3 UR8, UR16, 0x18180, URZ ;  /* 0x0001818010087890 */ /* 0x000fe4000fffe03f */
[----:B------:R-:W-:Y:S01]  /*1a70*/  ULOP3.LUT UR9, UR12, 0x10000, URZ, 0xfc, !UPT ;  /* 0x000100000c097892 */ /* 0x000fe2000f8efc3f */
[----:B------:R-:W2:Y:S01]  /*1a80*/  LDS R153, [R13+UR16+0x30580] ;  /* 0x030580100d997984 */ /* 0x000ea20008000800 */
[----:B------:R-:W-:Y:S01]  /*1a90*/  USHF.R.U32.HI UR8, URZ, 0x4, UR8 ;  /* 0x000000043f087899 */ /* 0x000fe20008011608 */
[----:B------:R-:W-:-:S03]  /*1aa0*/  UMOV UR11, 0x80000020 ;  /* 0x80000020000b7882 */ /* 0x000fc60000000000 */
[----:B------:R-:W-:-:S04]  /*1ab0*/  ULOP3.LUT UR8, UR8, 0x3fff, URZ, 0xc0, !UPT ;  /* 0x00003fff08087892 */ /* 0x000fc8000f8ec03f */
[----:B------:R-:W-:Y:S02]  /*1ac0*/  ULOP3.LUT UR10, UR8, 0x10000, URZ, 0xfc, !UPT ;  /* 0x00010000080a7892 */ /* 0x000fe4000f8efc3f */
[----:B------:R-:W-:Y:S02]  /*1ad0*/  ULEA UR8, UR13, UR9, 0x9 ;  /* 0x000000090d087291 */ /* 0x000fe4000f8e483f */
[----:B------:R-:W-:Y:S01]  /*1ae0*/  ULEA UR10, UR13, UR10, 0x9 ;  /* 0x0000000a0d0a7291 */ /* 0x000fe2000f8e483f */
[----:B------:R-:W-:Y:S01]  /*1af0*/  UMOV UR9, 0xc0000010 ;  /* 0xc000001000097882 */ /* 0x000fe20000000000 */
[----:B--2---:R-:W-:-:S07]  /*1b00*/  WARPGROUP.ARRIVE ;  /* 0x00000000000079c5 */ /* 0x004fce0000000000 */
[----:B------:R-:W-:Y:S01]  /*1b10*/  IGMMA.SP.64x128x64.S8.S8 R88, gdesc[UR8], R88, UP0, R152 ;  /* 0x03809800085879f1 */ /* 0x000fe2000bf41258 */
[----:B------:R-:W-:Y:S01]  /*1b20*/  UIADD3 UR8, UR8, 0x100, URZ ;  /* 0x0000010008087890 */ /* 0x000fe2000fffe03f */
[----:B------:R-:W-:-:S08]  /*1b30*/  UMOV UR9, 0xc0000010 ;  /* 0xc000001000097882 */ /* 0x000fd00000000000 */
[----:B------:R-:W-:Y:S03]  /*1b40*/  IGMMA.SP.64x128x64.S8.S8 R24, gdesc[UR8], R24, UP0, R153, gsb0 ;  /* 0x03809900081879f1 */ /* 0x000fe6000b841218 */
[----:B------:R-:W-:Y:S02]  /*1b50*/  WARPGROUP.DEPBAR.LE gsb0, 0x0 ;  /* 0x00008000000079c5 */ /* 0x000fe40000010000 */
[----:B------:R-:W-:Y:S05]  /*1b60*/  @!P1 BRA `(.L_x_23) ;  /* 0x0000000000049947 */ /* 0x000fea0003800000 */
[----:B------:R-:W-:Y:S01]  /*1b70*/  BPT.TRAP 0x1 ;  /* 0x000000040000795c */ /* 0x000fe20000300000 */
.L_x_23:
[----:B------:R-:W-:Y:S01]  /*1b80*/  LOP3.LUT P0, RZ, R6, R5, RZ, 0xc0, !PT ;  /* 0x0000000506ff7212 */ /* 0x000fe2000780c0ff */
[----:B------:R-:W-:-:S12]  /*1b90*/  UISETP.GT.U32.AND UP0, UPT, UR6, 0x1, UPT ;  /* 0x000000010600788c */ /* 0x000fd8000bf04070 */
[----:B------:R-:W-:-:S05]  /*1ba0*/  @P0 LEA R13, R11, UR16, 0x3 ;  /* 0x000000100b0d0c11 */ /* 0x000fca000f8e18ff */
[----:B-1----:R-:W-:-:S05]  /*1bb0*/  @P0 VIADD R14, R13, 0x60 ;  /* 0x000000600d0e0836 */ /* 0x002fca0000000000 */
[----:B------:R-:W-:-:S04]  /*1bc0*/  @P0 PRMT R14, R7, 0x654, R14 ;  /* 0x00000654070e0816 */ /* 0x000fc8000000000e */
[----:B------:R1:W-:Y:S01]  /*1bd0*/  @P0 SYNCS.ARRIVE.TRANS64.RED.A1T0 RZ, [R14+URZ], RZ ;  /* 0x000000ff0eff09a7 */ /* 0x0003e2000810043f */
[----:B------:R-:W-:-:S13]  /*1be0*/  PLOP3.LUT P0, PT, PT, PT, UP0, 0x80, 0x0 ;  /* 0x000000000000781c */ /* 0x000fda0003f0f008 */
[----:B-1----:R-:W-:Y:S05]  /*1bf0*/  @P0 BRA `(.L_x_24) ;  /* 0x0000000000040947 */ /* 0x002fea0003800000 */
[----:B------:R-:W-:Y:S01]  /*1c00*/  BPT.TRAP 0x1 ;  /* 0x000000040000795c */ /* 0x000fe20000300000 */
.L_x_24:
[----:B------:R-:W-:Y:S01]  /*1c10*/  UIADD3 UR13, UR13, 0x1, URZ ;  /* 0x000000010d0d7890 */ /* 0x000fe2000fffe03f */
[C---:B------:R-:W-:Y:S01]  /*1c20*/  ISETP.GT.AND P1, PT, R10.reuse, 0x1, PT ;  /* 0x000000010a00780c */ /* 0x040fe20003f24270 */
[----:B------:R-:W-:Y:S02]  /*1c30*/  VIADD R11, R11, 0x1 ;  /* 0x000000010b0b7836 */ /* 0x000fe40000000000 */
[----:B------:R-:W-:Y:S01]  /*1c40*/  UISETP.NE.AND UP0, UPT, UR13, 0xc, UPT ;  /* 0x0000000c0d00788c */ /* 0x000fe2000bf05270 */
[----:B------:R-:W-:Y:S02]  /*1c50*/  VIADD R10, R10, 0xffffffff ;  /* 0xffffffff0a0a7836 */ /* 0x000fe40000000000 */
[C---:B------:R-:W-:Y:S01]  /*1c60*/  ISETP.NE.AND P0, PT, R11.reuse, 0xc, PT ;  /* 0x0000000c0b00780c */ /* 0x040fe20003f05270 */
[----:B------:R-:W-:Y:S02]  /*1c70*/  USEL UR8, URZ, 0x1, UP0 ;  /* 0x000000013f087887 */ /* 0x000fe40008000000 */
[----:B------:R-:W-:Y:S01]  /*1c80*/  USEL UR13, UR13, URZ, UP0 ;  /* 0x0000003f0d0d7287 */ /* 0x000fe20008000000 */
[----:B------:R-:W-:Y:S01]  /*1c90*/  SEL R11, R11, RZ, P0 ;  /* 0x000000ff0b0b7207 */ /* 0x000fe20000000000 */
[----:B------:R-:W-:-:S02]  /*1ca0*/  UPLOP3.LUT UP0, UPT, UPT, UPT, UPT, 0x80, 0x0 ;  /* 0x000000000000789c */ /* 0x000fc40003f0f070 */
[----:B------:R-:W-:Y:S01]  /*1cb0*/  LOP3.LUT R17, R17, UR8, RZ, 0x3c, !PT ;  /* 0x0000000811117c12 */ /* 0x000fe2000f8e3cff */
[----:B------:R-:W-:Y:S08]  /*1cc0*/  @P1 BRA `(.L_x_25) ;  /* 0xfffffffc00081947 */ /* 0x000ff0000383ffff */
.L_x_18:
[----:B------:R-:W-:Y:S01]  /*1cd0*/  LOP3.LUT R10, R0, 0x60, RZ, 0xc0, !PT ;  /* 0x00000060000a7812 */ /* 0x000fe200078ec0ff */
[----:B------:R-:W-:Y:S01]  /*1ce0*/  UIADD3 UR5, UR7, UR5, URZ ;  /* 0x0000000507057290 */ /* 0x000fe2000fffe03f */
[----:B------:R-:W-:Y:S01]  /*1cf0*/  SHF.R.U32.HI R11, RZ, 0x2, R0 ;  /* 0x00000002ff0b7819 */ /* 0x000fe20000011600 */
[----:B------:R-:W-:Y:S01]  /*1d00*/  ULDC UR11, c[0x0][0x284] ;  /* 0x0000a100000b7ab9 */ /* 0x000fe20000000800 */
[----:B------:R-:W-:Y:S01]  /*1d10*/  SHF.R.U32.HI R10, RZ, 0x5, R10 ;  /* 0x00000005ff0a7819 */ /* 0x000fe2000001160a */
[----:B------:R-:W-:Y:S01]  /*1d20*/  UISETP.GT.U32.AND UP0, UPT, UR5, 0xb, UPT ;  /* 0x0000000b0500788c */ /* 0x000fe2000bf04070 */
[----:B------:R-:W-:Y:S01]  /*1d30*/  LOP3.LUT R11, R11, 0x7, RZ, 0xc0, !PT ;  /* 0x000000070b0b7812 */ /* 0x000fe200078ec0ff */
[----:B------:R-:W-:Y:S01]  /*1d40*/  UISETP.GE.U32.AND UP1, UPT, UR7, 0xc, UPT ;  /* 0x0000000c0700788c */ /* 0x000fe2000bf26070 */
[----:B------:R-:W-:Y:S01]  /*1d50*/  SHF.R.U32.HI R14, RZ, 0x1, R0 ;  /* 0x00000001ff0e7819 */ /* 0x000fe20000011600 */
[----:B------:R-:W-:Y:S01]  /*1d60*/  IMAD.SHL.U32 R16, R10, 0x10, RZ ;  /* 0x000000100a107824 */ /* 0x000fe200078e00ff */
[----:B------:R-:W-:Y:S01]  /*1d70*/  UISETP.LT.U32.AND UP0, UPT, UR7, 0xc, UP0 ;  /* 0x0000000c0700788c */ /* 0x000fe20008701070 */
[----:B------:R-:W-:Y:S01]  /*1d80*/  SHF.R.S32.HI R20, RZ, 0x1f, R4 ;  /* 0x0000001fff147819 */ /* 0x000fe20000011404 */
[----:B------:R-:W-:Y:S01]  /*1d90*/  ULDC.64 UR12, c[0x0][0x6d0] ;  /* 0x0001b400000c7ab9 */ /* 0x000fe20000000a00 */
[----:B------:R-:W-:Y:S01]  /*1da0*/  UIMAD.WIDE.U32 UR8, UR5, -0x55555555, URZ ;  /* 0xaaaaaaab050878a5 */ /* 0x000fe2000f8e003f */
[--C-:B------:R-:W-:Y:S01]  /*1db0*/  LOP3.LUT R13, R16, 0xfffffff0, R11.reuse, 0xe2, !PT ;  /* 0xfffffff0100d7812 */ /* 0x100fe200078ee20b */
[----:B------:R-:W-:Y:S01]  /*1dc0*/  IMAD R11, R10, -0x10, -R11 ;  /* 0xfffffff00a0b7824 */ /* 0x000fe200078e0a0b */
[----:B------:R-:W1:Y:S01]  /*1dd0*/  LDC R16, c[0x0][0x288] ;  /* 0x0000a200ff107b82 */ /* 0x000e620000000800 */
[----:B------:R-:W-:Y:S01]  /*1de0*/  LOP3.LUT R10, R8, 0x1, RZ, 0xc0, !PT ;  /* 0x00000001080a7812 */ /* 0x000fe200078ec0ff */
[----:B------:R-:W-:Y:S01]  /*1df0*/  USEL UR10, URZ, 0x1, !UP0 ;  /* 0x000000013f0a7887 */ /* 0x000fe2000c000000 */
[----:B------:R-:W-:Y:S01]  /*1e00*/  LOP3.LUT R13, R13, 0x40, R14, 0xf8, !PT ;  /* 0x000000400d0d7812 */ /* 0x000fe200078ef80e */
[----:B------:R-:W-:Y:S01]  /*1e10*/  IMAD.SHL.U32 R14, R12, 0x100, RZ ;  /* 0x000001000c0e7824 */ /* 0x000fe200078e00ff */
[----:B------:R-:W-:Y:S01]  /*1e20*/  LOP3.LUT R12, R0, 0x3, RZ, 0xc0, !PT ;  /* 0x00000003000c7812 */ /* 0x000fe200078ec0ff */
[----:B0-----:R-:W-:Y:S01]  /*1e30*/  IMAD R15, R10, -0x40, R11 ;  /* 0xffffffc00a0f7824 */ /* 0x001fe200078e020b */
[----:B------:R-:W-:Y:S01]  /*1e40*/  USHF.R.U32.HI UR8, URZ, 0x3, UR9 ;  /* 0x000000033f087899 */ /* 0x000fe20008011609 */
[----:B------:R-:W-:Y:S01]  /*1e50*/  IMAD R11, R20, UR12, RZ ;  /* 0x0000000c140b7c24 */ /* 0x000fe2000f8e02ff */
[----:B------:R-:W-:Y:S01]  /*1e60*/  LOP3.LUT R154, R13, R14, RZ, 0xfc, !PT ;  /* 0x0000000e0d9a7212 */ /* 0x000fe200078efcff */
[----:B------:R-:W-:Y:S01]  /*1e70*/  IMAD.SHL.U32 R13, R9, 0x80, RZ ;  /* 0x00000080090d7824 */ /* 0x000fe200078e00ff */
[----:B------:R-:W-:Y:S01]  /*1e80*/  ULOP3.LUT UR4, UR4, UR10, URZ, 0x3c, !UPT ;  /* 0x0000000a04047292 */ /* 0x000fe2000f8e3c3f */
[----:B------:R-:W-:Y:S01]  /*1e90*/  IMAD R17, R4, UR13, R11 ;  /* 0x0000000d04117c24 */ /* 0x000fe2000f8e020b */
[----:B------:R-:W-:Y:S01]  /*1ea0*/  SHF.R.S32.HI R155, RZ, 0x1f, R154 ;  /* 0x0000001fff9b7819 */ /* 0x000fe2000001149a */
[----:B------:R-:W-:Y:S01]  /*1eb0*/  UIMAD UR5, UR8, -0xc, UR5 ;  /* 0xfffffff4080578a4 */ /* 0x000fe2000f8e0205 */
[----:B------:R-:W-:-:S02]  /*1ec0*/  WARPGROUP.DEPBAR.LE gsb0, 0x0 ;  /* 0x00008000000079c5 */ /* 0x000fc40000010000 */
[----:B------:R-:W-:Y:S01]  /*1ed0*/  @UP1 ULOP3.LUT UR4, UR4, 0x1, UR8, 0x78, !UPT ;  /* 0x0000000104041892 */ /* 0x000fe2000f8e7808 */
[----:B------:R-:W-:-:S04]  /*1ee0*/  IMAD.WIDE.U32 R10, R4, UR12, R154 ;  /* 0x0000000c040a7c25 */ /* 0x000fc8000f8e009a */
[----:B------:R-:W-:Y:S01]  /*1ef0*/  IMAD.IADD R17, R11, 0x1, R17 ;  /* 0x000000010b117824 */ /* 0x000fe200078e0211 */
[----:B-1----:R-:W-:Y:S01]  /*1f00*/  ISETP.GE.AND P0, PT, R13, R16, PT ;  /* 0x000000100d00720c */ /* 0x002fe20003f06270 */
[----:B------:R-:W-:Y:S02]  /*1f10*/  IMAD R12, R12, -0x2, R16 ;  /* 0xfffffffe0c0c7824 */ /* 0x000fe400078e0210 */
[----:B------:R-:W-:Y:S01]  /*1f20*/  IMAD.MOV.U32 R16, RZ, RZ, R10 ;  /* 0x000000ffff107224 */ /* 0x000fe200078e000a */
[----:B------:R-:W-:Y:S01]  /*1f30*/  ISETP.GE.OR P0, PT, R14, UR11, P0 ;  /* 0x0000000b0e007c0c */ /* 0x000fe20008706670 */
[----:B------:R-:W-:Y:S01]  /*1f40*/  IMAD.IADD R13, R12, 0x1, -R13 ;  /* 0x000000010c0d7824 */ /* 0x000fe200078e0a0d */
[----:B------:R-:W-:Y:S01]  /*1f50*/  IADD3 R14, -R14, UR11, R15 ;  /* 0x0000000b0e0e7c10 */ /* 0x000fe2000fffe10f */
[----:B------:R-:W-:-:S10]  /*1f60*/  IMAD.MOV.U32 R12, RZ, RZ, -0x1 ;  /* 0xffffffffff0c7424 */ /* 0x000fd400078e00ff */
[----:B------:R-:W-:Y:S05]  /*1f70*/  @P0 BRA `(.L_x_26) ;  /* 0x0000008000100947 */ /* 0x000fea0003800000 */
[----:B------:R-:W0:Y:S01]  /*1f80*/  LDC.64 R152, c[0x0][0x6c8] ;  /* 0x0001b200ff987b82 */ /* 0x000e220000000a00 */
[----:B------:R-:W-:Y:S01]  /*1f90*/  ISETP.NE.AND P1, PT, RZ, UR18, PT ;  /* 0x00000012ff007c0c */ /* 0x000fe2000bf25270 */
[----:B------:R-:W-:Y:S01]  /*1fa0*/  IMAD.WIDE R18, R9, 0x80, RZ ;  /* 0x0000008009127825 */ /* 0x000fe200078e02ff */
[----:B------:R-:W-:Y:S01]  /*1fb0*/  ISETP.GT.AND P2, PT, R14, RZ, PT ;  /* 0x000000ff0e00720c */ /* 0x000fe20003f44270 */
[----:B------:R-:W-:Y:S02]  /*1fc0*/  BSSY B0, `(.L_x_26) ;  /* 0x00007ff000007945 */ /* 0x000fe40003800000 */
[----:B------:R-:W-:Y:S01]  /*1fd0*/  IMAD.SHL.U32 R11, R0, 0x2, RZ ;  /* 0x00000002000b7824 */ /* 0x000fe200078e00ff */
[----:B------:R-:W-:-:S04]  /*1fe0*/  ISETP.GT.AND P0, PT, R13, RZ, P2 ;  /* 0x000000ff0d00720c */ /* 0x000fc80001704270 */
[----:B------:R-:W-:Y:S01]  /*1ff0*/  LOP3.LUT R11, R18, 0x6, R11, 0xf8, !PT ;  /* 0x00000006120b7812 */ /* 0x000fe200078ef80b */
[----:B0-----:R-:W-:-:S04]  /*2000*/  IMAD R10, R19, R152, RZ ;  /* 0x00000098130a7224 */ /* 0x001fc800078e02ff */
[----:B------:R-:W-:-:S04]  /*2010*/  IMAD.WIDE.U32 R160, R11, R152, R16 ;  /* 0x000000980ba07225 */ /* 0x000fc800078e0010 */
[----:B------:R-:W-:-:S04]  /*2020*/  IMAD R9, R11, R153, R10 ;  /* 0x000000990b097224 */ /* 0x000fc800078e020a */
[----:B------:R-:W-:Y:S01]  /*2030*/  IMAD.IADD R163, R161, 0x1, R9 ;  /* 0x00000001a1a37824 */ /* 0x000fe200078e0209 */
[----:B------:R-:W-:Y:S06]  /*2040*/  @!P1 BRA `(.L_x_27) ;  /* 0x0000006000c09947 */ /* 0x000fec0003800000 */
[----:B------:R-:W0:Y:S01]  /*2050*/  LDC.64 R22, c[0x0][0x6b0] ;  /* 0x0001ac00ff167b82 */ /* 0x000e220000000a00 */
[----:B------:R-:W-:Y:S01]  /*2060*/  ULDC.64 UR8, c[0x0][0x6b8] ;  /* 0x0001ae0000087ab9 */ /* 0x000fe20000000a00 */
[----:B------:R-:W-:Y:S01]  /*2070*/  ULDC.64 UR10, c[0x0][0x6a8] ;  /* 0x0001aa00000a7ab9 */ /* 0x000fe20000000a00 */
[----:B------:R-:W-:Y:S01]  /*2080*/  IMAD R9, R20, UR8, RZ ;  /* 0x0000000814097c24 */ /* 0x000fe2000f8e02ff */
[----:B------:R-:W-:Y:S01]  /*2090*/  ULDC.64 UR12, c[0x0][0x6c0] ;  /* 0x0001b000000c7ab9 */ /* 0x000fe20000000a00 */
[----:B------:R-:W-:-:S03]  /*20a0*/  IMAD.WIDE.U32 R20, R4, UR8, R154 ;  /* 0x0000000804147c25 */ /* 0x000fc6000f8e009a */
[----:B------:R-:W1:Y:S01]  /*20b0*/  LDC.64 R158, c[0x0][0x6b0] ;  /* 0x0001ac00ff9e7b82 */ /* 0x000e620000000a00 */
[----:B------:R-:W-:Y:S02]  /*20c0*/  IMAD R10, R4, UR9, R9 ;  /* 0x00000009040a7c24 */ /* 0x000fe4000f8e0209 */
[----:B0-----:R-:W-:Y:S02]  /*20d0*/  IMAD R18, R19, R22, RZ ;  /* 0x0000001613127224 */ /* 0x001fe400078e02ff */
[----:B------:R-:W-:Y:S02]  /*20e0*/  IMAD.IADD R19, R21, 0x1, R10 ;  /* 0x0000000115137824 */ /* 0x000fe400078e020a */
[----:B------:R-:W-:Y:S02]  /*20f0*/  IMAD R9, R11, R23, R18 ;  /* 0x000000170b097224 */ /* 0x000fe400078e0212 */
[----:B------:R-:W-:-:S04]  /*2100*/  IMAD.MOV.U32 R18, RZ, RZ, R20 ;  /* 0x000000ffff127224 */ /* 0x000fc800078e0014 */
[----:B------:R-:W-:-:S04]  /*2110*/  IMAD.WIDE.U32 R16, R11, R22, R18 ;  /* 0x000000160b107225 */ /* 0x000fc800078e0012 */
[----:B------:R-:W-:Y:S01]  /*2120*/  IMAD.IADD R15, R17, 0x1, R9 ;  /* 0x00000001110f7824 */ /* 0x000fe200078e0209 */
[----:B------:R-:W-:-:S04]  /*2130*/  LEA R156, P1, R16, UR10, 0x2 ;  /* 0x0000000a109c7c11 */ /* 0x000fc8000f8210ff */
[----:B------:R-:W-:-:S05]  /*2140*/  LEA.HI.X R157, R16, UR11, R15, 0x2, P1 ;  /* 0x0000000b109d7c11 */ /* 0x000fca00088f140f */
[----:B------:R0:W2:Y:S01]  /*2150*/  @P0 LDG.E.LTC128B R15, desc[UR14][R156.64] ;  /* 0x0000000e9c0f0981 */ /* 0x0000a2000c1e1920 */
[C---:B------:R-:W-:Y:S01]  /*2160*/  LEA R172, P1, R160.reuse, UR12, 0x2 ;  /* 0x0000000ca0ac7c11 */ /* 0x040fe2000f8210ff */
[----:B-1----:R-:W-:Y:S01]  /*2170*/  IMAD.WIDE.U32 R164, R11, R22, R158 ;  /* 0x000000160ba47225 */ /* 0x002fe200078e009e */
[----:B------:R-:W-:Y:S02]  /*2180*/  BSSY B1, `(.L_x_28) ;  /* 0x0000010000017945 */ /* 0x000fe40003800000 */
[----:B------:R-:W-:Y:S01]  /*2190*/  LEA.HI.X R173, R160, UR13, R163, 0x2, P1 ;  /* 0x0000000da0ad7c11 */ /* 0x000fe200088f14a3 */
[----:B------:R-:W-:Y:S01]  /*21a0*/  IMAD.IADD R169, R9, 0x1, R165 ;  /* 0x0000000109a97824 */ /* 0x000fe200078e02a5 */
[----:B------:R-:W-:Y:S02]  /*21b0*/  ISETP.GT.AND P1, PT, R13, 0x1, P2 ;  /* 0x000000010d00780c */ /* 0x000fe40001724270 */
[----:B------:R-:W-:Y:S01]  /*21c0*/  LEA R162, P4, R152, R172, 0x2 ;  /* 0x000000ac98a27211 */ /* 0x000fe200078810ff */
[----:B0-----:R-:W-:-:S04]  /*21d0*/  IMAD.WIDE.U32 R156, R11, R22, R154 ;  /* 0x000000160b9c7225 */ /* 0x001fc800078e009a */
[----:B------:R-:W-:Y:S02]  /*21e0*/  IMAD.IADD R161, R9, 0x1, R157 ;  /* 0x0000000109a17824 */ /* 0x000fe400078e029d */
[----:B--2---:R-:W-:-:S04]  /*21f0*/  IMAD R17, R15, UR18, RZ ;  /* 0x000000120f117c24 */ /* 0x004fc8000f8e02ff */
[----:B------:R-:W-:Y:S01]  /*2200*/  IMAD R163, R88, UR17, R17 ;  /* 0x0000001158a37c24 */ /* 0x000fe2000f8e0211 */
[----:B------:R-:W-:-:S04]  /*2210*/  IADD3 R17, P5, R20, R164, RZ ;  /* 0x000000a414117210 */ /* 0x000fc80007fbe0ff */
[----:B------:R0:W-:Y:S01]  /*2220*/  @P0 STG.E desc[UR14][R172.64], R163 ;  /* 0x000000a3ac000986 */ /* 0x0001e2000c10190e */
[----:B------:R-:W-:Y:S01]  /*2230*/  IMAD.X R88, R169, 0x1, R19, P5 ;  /* 0x00000001a9587824 */ /* 0x000fe200028e0613 */
[----:B------:R-:W-:-:S04]  /*2240*/  LEA R16, P6, R17, UR10, 0x2 ;  /* 0x0000000a11107c11 */ /* 0x000fc8000f8c10ff */
[----:B------:R-:W-:Y:S01]  /*2250*/  LEA.HI.X R17, R17, UR11, R88, 0x2, P6 ;  /* 0x0000000b11117c11 */ /* 0x000fe2000b0f1458 */
[----:B------:R-:W-:Y:S08]  /*2260*/  @!P1 BRA `(.L_x_29) ;  /* 0x0000000000049947 */ /* 0x000ff00003800000 */
[----:B------:R1:W5:Y:S02]  /*2270*/  LDG.E.LTC128B R15, desc[UR14][R16.64] ;  /* 0x0000000e100f7981 */ /* 0x000364000c1e1920 */
.L_x_29:
[----:B------:R-:W-:Y:S05]  /*2280*/  BSYNC B1 ;  /* 0x0000000000017941 */ /* 0x000fea0003800000 */
.L_x_28:
[----:B-----5:R-:W-:Y:S01]  /*2290*/  IMAD R88, R15, UR18, RZ ;  /* 0x000000120f587c24 */ /* 0x020fe2000f8e02ff */
[----:B0-----:R-:W-:Y:S01]  /*22a0*/  LEA.HI.X R163, R152, R173, R153, 0x2, P4 ;  /* 0x000000ad98a37211 */ /* 0x001fe200020f1499 */
[----:B-1----:R-:W-:Y:S01]  /*22b0*/  IMAD.MOV.U32 R16, RZ, RZ, R156 ;  /* 0x000000ffff107224 */ /* 0x002fe200078e009c */
[----:B------:R-:W-:Y:S01]  /*22c0*/  ISETP.GT.AND P0, PT, R14, 0x8, PT ;  /* 0x000000080e00780c */ /* 0x000fe20003f04270 */
[----:B------:R-:W-:Y:S01]  /*22d0*/  IMAD R89, R89, UR17, R88 ;  /* 0x0000001159597c24 */ /* 0x000fe2000f8e0258 */
[----:B------:R-:W-:Y:S01]  /*22e0*/  IADD3 R160, P5, R154, R164, RZ ;  /* 0x000000a49aa07210 */ /* 0x000fe20007fbe0ff */
[----:B------:R-:W-:Y:S01]  /*22f0*/  IMAD.MOV.U32 R17, RZ, RZ, R161 ;  /* 0x000000ffff117224 */ /* 0x000fe200078e00a1 */
[----:B------:R-:W-:Y:S01]  /*2300*/  ISETP.GT.AND P4, PT, R13, RZ, P0 ;  /* 0x000000ff0d00720c */ /* 0x000fe20000784270 */
[----:B------:R-:W-:Y:S01]  /*2310*/  BSSY B1, `(.L_x_30) ;  /* 0x000000b000017945 */ /* 0x000fe20003800000 */
[----:B------:R0:W-:Y:S01]  /*2320*/  @P1 STG.E desc[UR14][R162.64], R89 ;  /* 0x00000059a2001986 */ /* 0x0001e2000c10190e */
[----:B------:R-:W-:-:S04]  /*2330*/  IMAD.WIDE.U32 R16, R4, UR8, R16 ;  /* 0x0000000804107c25 */ /* 0x000fc8000f8e0010 */
[----:B------:R-:W-:Y:S01]  /*2340*/  IMAD.X R161, R155, 0x1, R169, P5 ;  /* 0x000000019ba17824 */ /* 0x000fe200028e06a9 */
[----:B------:R-:W-:Y:S01]  /*2350*/  LEA R156, P5, R16, UR10, 0x2 ;  /* 0x0000000a109c7c11 */ /* 0x000fe2000f8a10ff */
[----:B------:R-:W-:Y:S02]  /*2360*/  IMAD.IADD R17, R10, 0x1, R17 ;  /* 0x000000010a117824 */ /* 0x000fe400078e0211 */
[----:B------:R-:W-:-:S03]  /*2370*/  IMAD.WIDE.U32 R160, R4, UR8, R160 ;  /* 0x0000000804a07c25 */ /* 0x000fc6000f8e00a0 */
[----:B------:R-:W-:Y:S01]  /*2380*/  LEA.HI.X R157, R16, UR11, R17, 0x2, P5 ;  /* 0x0000000b109d7c11 */ /* 0x000fe2000a8f1411 */
[----:B------:R-:W-:Y:S01]  /*2390*/  IMAD.IADD R167, R10, 0x1, R161 ;  /* 0x000000010aa77824 */ /* 0x000fe200078e02a1 */
[----:B0-----:R-:W-:Y:S06]  /*23a0*/  @!P4 BRA `(.L_x_31) ;  /* 0x000000000004c947 */ /* 0x001fec0003800000 */
[----:B------:R0:W5:Y:S02]  /*23b0*/  LDG.E.LTC128B R15, desc[UR14][R156.64+0x20] ;  /* 0x0000200e9c0f7981 */ /* 0x000164000c1e1920 */
.L_x_31:
[----:B------:R-:W-:Y:S05]  /*23c0*/  BSYNC B1 ;  /* 0x0000000000017941 */ /* 0x000fea0003800000 */
.L_x_30:
[----:B------:R-:W-:Y:S01]  /*23d0*/  ISETP.GT.AND P6, PT, R13, 0x1, P0 ;  /* 0x000000010d00780c */ /* 0x000fe200007c4270 */
[----:B------:R-:W-:Y:S01]  /*23e0*/  IMAD.MOV.U32 R16, RZ, RZ, R164 ;  /* 0x000000ffff107224 */ /* 0x000fe200078e00a4 */
[----:B------:R-:W-:Y:S01]  /*23f0*/  LEA R88, P1, R160, UR10, 0x2 ;  /* 0x0000000aa0587c11 */ /* 0x000fe2000f8210ff */
[----:B------:R-:W-:Y:S01]  /*2400*/  IMAD.MOV.U32 R17, RZ, RZ, R169 ;  /* 0x000000ffff117224 */ /* 0x000fe200078e00a9 */
[----:B------:R-:W-:Y:S01]  /*2410*/  BSSY B1, `(.L_x_32) ;  /* 0x0000010000017945 */ /* 0x000fe20003800000 */
[----:B-----5:R-:W-:Y:S02]  /*2420*/  IMAD R89, R15, UR18, RZ ;  /* 0x000000120f597c24 */ /* 0x020fe4000f8e02ff */
[----:B------:R-:W-:-:S04]  /*2430*/  IMAD.WIDE.U32 R174, R22, 0x7, R16 ;  /* 0x0000000716ae7825 */ /* 0x000fc800078e0010 */
[----:B------:R-:W-:Y:S01]  /*2440*/  IMAD R16, R23, 0x7, RZ ;  /* 0x0000000717107824 */ /* 0x000fe200078e02ff */
[----:B------:R-:W-:Y:S01]  /*2450*/  IADD3 R17, P5, R20, R174, RZ ;  /* 0x000000ae14117210 */ /* 0x000fe20007fbe0ff */
[----:B------:R-:W-:Y:S01]  /*2460*/  IMAD R169, R90, UR17, R89 ;  /* 0x000000115aa97c24 */ /* 0x000fe2000f8e0259 */
[----:B------:R-:W-:Y:S01]  /*2470*/  LEA.HI.X R89, R160, UR11, R167, 0x2, P1 ;  /* 0x0000000ba0597c11 */ /* 0x000fe200088f14a7 */
[----:B------:R-:W-:Y:S01]  /*2480*/  @P4 IMAD.MOV.U32 R164, RZ, RZ, R172 ;  /* 0x000000ffffa44224 */ /* 0x000fe200078e00ac */
[----:B------:R-:W-:Y:S01]  /*2490*/  ISETP.GT.AND P1, PT, R13, 0x8, P2 ;  /* 0x000000080d00780c */ /* 0x000fe20001724270 */
[----:B------:R-:W-:Y:S02]  /*24a0*/  @P4 IMAD.MOV.U32 R165, RZ, RZ, R173 ;  /* 0x000000ffffa54224 */ /* 0x000fe400078e00ad */
[----:B------:R-:W-:-:S03]  /*24b0*/  IMAD.IADD R168, R175, 0x1, R16 ;  /* 0x00000001afa87824 */ /* 0x000fc600078e0210 */
[----:B------:R1:W-:Y:S01]  /*24c0*/  @P4 STG.E desc[UR14][R164.64+0x20], R169 ;  /* 0x000020a9a4004986 */ /* 0x0003e2000c10190e */
[----:B------:R-:W-:Y:S01]  /*24d0*/  LEA R160, P4, R17, UR10, 0x2 ;  /* 0x0000000a11a07c11 */ /* 0x000fe2000f8810ff */
[----:B------:R-:W-:Y:S01]  /*24e0*/  IMAD.X R166, R168, 0x1, R19, P5 ;  /* 0x00000001a8a67824 */ /* 0x000fe200028e0613 */
[----:B------:R-:W-:Y:S11]  /*24f0*/  @!P6 BRA `(.L_x_33) ;  /* 0x000000000004e947 */ /* 0x000ff60003800000 */
[----:B------:R2:W5:Y:S02]  /*2500*/  LDG.E.LTC128B R15, desc[UR14][R88.64+0x20] ;  /* 0x0000200e580f7981 */ /* 0x000564000c1e1920 */
.L_x_33:
[----:B------:R-:W-:Y:S05]  /*2510*/  BSYNC B1 ;  /* 0x0000000000017941 */ /* 0x000fea0003800000 */
.L_x_32:
[----:B-----5:R-:W-:Y:S01]  /*2520*/  IMAD R90, R15, UR18, RZ ;  /* 0x000000120f5a7c24 */ /* 0x020fe2000f8e02ff */
[----:B------:R-:W-:Y:S01]  /*2530*/  LEA.HI.X R161, R17, UR11, R166, 0x2, P4 ;  /* 0x0000000b11a17c11 */ /* 0x000fe2000a0f14a6 */
[----:B------:R-:W-:Y:S02]  /*2540*/  IMAD.MOV.U32 R17, RZ, RZ, R15 ;  /* 0x000000ffff117224 */ /* 0x000fe400078e000f */
[----:B------:R-:W-:-:S05]  /*2550*/  IMAD R171, R91, UR17, R90 ;  /* 0x000000115bab7c24 */ /* 0x000fca000f8e025a */
[----:B------:R3:W-:Y:S04]  /*2560*/  @P6 STG.E desc[UR14][R162.64+0x20], R171 ;  /* 0x000020aba2006986 */ /* 0x0007e8000c10190e */
[----:B------:R4:W2:Y:S01]  /*2570*/  @P1 LDG.E.LTC128B R17, desc[UR14][R160.64] ;  /* 0x0000000ea0111981 */ /* 0x0008a2000c1e1920 */
[----:B------:R-:W-:Y:S01]  /*2580*/  IMAD.WIDE.U32 R166, R22, 0x7, R158 ;  /* 0x0000000716a67825 */ /* 0x000fe200078e009e */
[-C--:B------:R-:W-:Y:S01]  /*2590*/  IADD3 R174, P5, R174, R22.reuse, RZ ;  /* 0x00000016aeae7210 */ /* 0x080fe20007fbe0ff */
[----:B------:R-:W-:Y:S02]  /*25a0*/  BSSY B1, `(.L_x_34) ;  /* 0x000001a000017945 */ /* 0x000fe40003800000 */
[----:B------:R-:W-:Y:S01]  /*25b0*/  IMAD.IADD R167, R16, 0x1, R167 ;  /* 0x0000000110a77824 */ /* 0x000fe200078e02a7 */
[----:B-1----:R-:W-:Y:S01]  /*25c0*/  IADD3 R164, P4, R166, R22, RZ ;  /* 0x00000016a6a47210 */ /* 0x002fe20007f9e0ff */
[----:B------:R-:W-:Y:S01]  /*25d0*/  IMAD.X R175, R168, 0x1, R23, P5 ;  /* 0x00000001a8af7824 */ /* 0x000fe200028e0617 */
[----:B------:R-:W-:Y:S01]  /*25e0*/  IADD3 R15, P6, R174, R20, RZ ;  /* 0x00000014ae0f7210 */ /* 0x000fe20007fde0ff */
[----:B------:R-:W-:-:S04]  /*25f0*/  IMAD.WIDE.U32 R90, R11, R22, R166 ;  /* 0x000000160b5a7225 */ /* 0x000fc800078e00a6 */
[----:B------:R-:W-:Y:S01]  /*2600*/  IMAD.X R165, R167, 0x1, R23, P4 ;  /* 0x00000001a7a57824 */ /* 0x000fe200020e0617 */
[----:B------:R-:W-:Y:S01]  /*2610*/  IADD3 R168, P5, R154, R90, RZ ;  /* 0x0000005a9aa87210 */ /* 0x000fe20007fbe0ff */
[----:B------:R-:W-:Y:S01]  /*2620*/  IMAD.X R158, R175, 0x1, R19, P6 ;  /* 0x00000001af9e7824 */ /* 0x000fe200030e0613 */
[----:B------:R-:W-:Y:S01]  /*2630*/  LEA R90, P4, R15, UR10, 0x2 ;  /* 0x0000000a0f5a7c11 */ /* 0x000fe2000f8810ff */
[----:B------:R-:W-:Y:S01]  /*2640*/  IMAD R159, R153, 0x1c, RZ ;  /* 0x0000001c999f7824 */ /* 0x000fe200078e02ff */
[----:B------:R-:W-:Y:S01]  /*2650*/  IADD3.X R169, R155, R9, R91, P5, !PT ;  /* 0x000000099ba97210 */ /* 0x000fe20002ffe45b */
[C---:B----4-:R-:W-:Y:S01]  /*2660*/  IMAD.WIDE.U32 R160, R152.reuse, 0x1c, R162 ;  /* 0x0000001c98a07825 */ /* 0x050fe200078e00a2 */
[----:B------:R-:W-:Y:S02]  /*2670*/  LEA.HI.X R91, R15, UR11, R158, 0x2, P4 ;  /* 0x0000000b0f5b7c11 */ /* 0x000fe4000a0f149e */
[----:B------:R-:W-:Y:S01]  /*2680*/  ISETP.GT.AND P4, PT, R13, 0x9, P2 ;  /* 0x000000090d00780c */ /* 0x000fe20001784270 */
[----:B------:R-:W-:Y:S01]  /*2690*/  IMAD.IADD R161, R161, 0x1, R159 ;  /* 0x00000001a1a17824 */ /* 0x000fe200078e029f */
[----:B------:R-:W-:Y:S01]  /*26a0*/  LEA R158, P5, R152, R162, 0x5 ;  /* 0x000000a2989e7211 */ /* 0x000fe200078a28ff */
[----:B---3--:R-:W-:-:S04]  /*26b0*/  IMAD.WIDE.U32 R170, R11, R22, R164 ;  /* 0x000000160baa7225 */ /* 0x008fc800078e00a4 */
[----:B------:R-:W-:Y:S01]  /*26c0*/  IMAD.WIDE.U32 R168, R4, UR8, R168 ;  /* 0x0000000804a87c25 */ /* 0x000fe2000f8e00a8 */
[----:B------:R-:W-:-:S04]  /*26d0*/  IADD3 R170, P6, R154, R170, RZ ;  /* 0x000000aa9aaa7210 */ /* 0x000fc80007fde0ff */
[----:B------:R-:W-:Y:S01]  /*26e0*/  IADD3.X R171, R155, R9, R171, P6, !PT ;  /* 0x000000099bab7210 */ /* 0x000fe200037fe4ab */
[----:B--2---:R-:W-:-:S04]  /*26f0*/  IMAD R15, R17, UR18, RZ ;  /* 0x00000012110f7c24 */ /* 0x004fc8000f8e02ff */
[----:B------:R-:W-:-:S05]  /*2700*/  IMAD R15, R92, UR17, R15 ;  /* 0x000000115c0f7c24 */ /* 0x000fca000f8e020f */
[----:B------:R1:W-:Y:S01]  /*2710*/  @P1 STG.E desc[UR14][R160.64], R15 ;  /* 0x0000000fa0001986 */ /* 0x0003e2000c10190e */
[----:B------:R-:W-:Y:S05]  /*2720*/  @!P4 BRA `(.L_x_35) ;  /* 0x000000000004c947 */ /* 0x000fea0003800000 */
[----:B------:R2:W5:Y:S02]  /*2730*/  LDG.E.LTC128B R17, desc[UR14][R90.64] ;  /* 0x0000000e5a117981 */ /* 0x000564000c1e1920 */
.L_x_35:
[----:B------:R-:W-:Y:S05]  /*2740*/  BSYNC B1 ;  /* 0x0000000000017941 */ /* 0x000fea0003800000 */
.L_x_34:
[----:B-----5:R-:W-:Y:S01]  /*2750*/  IMAD R92, R17, UR18, RZ ;  /* 0x00000012115c7c24 */ /* 0x020fe2000f8e02ff */
[----:B------:R-:W-:Y:S01]  /*2760*/  LEA.HI.X R159, R152, R163, R153, 0x5, P5 ;  /* 0x000000a3989f7211 */ /* 0x000fe200028f2c99 */
[----:B-1----:R-:W-:Y:S01]  /*2770*/  IMAD.IADD R15, R10, 0x1, R169 ;  /* 0x000000010a0f7824 */ /* 0x002fe200078e02a9 */
[----:B------:R-:W-:Y:S01]  /*2780*/  ISETP.GT.AND P1, PT, R13, 0x8, P0 ;  /* 0x000000080d00780c */ /* 0x000fe20000724270 */
[----:B------:R-:W-:Y:S01]  /*2790*/  IMAD R93, R93, UR17, R92 ;  /* 0x000000115d5d7c24 */ /* 0x000fe2000f8e025c */
[C---:B--2---:R-:W-:Y:S01]  /*27a0*/  LEA R90, P5, R168.reuse, UR10, 0x2 ;  /* 0x0000000aa85a7c11 */ /* 0x044fe2000f8a10ff */
[----:B------:R-:W-:Y:S03]  /*27b0*/  BSSY B1, `(.L_x_36) ;  /* 0x0000006000017945 */ /* 0x000fe60003800000 */
[----:B------:R1:W-:Y:S01]  /*27c0*/  @P4 STG.E desc[UR14][R158.64], R93 ;  /* 0x0000005d9e004986 */ /* 0x0003e2000c10190e */
[----:B------:R-:W-:Y:S01]  /*27d0*/  LEA.HI.X R91, R168, UR11, R15, 0x2, P5 ;  /* 0x0000000ba85b7c11 */ /* 0x000fe2000a8f140f */
[----:B------:R-:W-:-:S05]  /*27e0*/  IMAD.WIDE.U32 R168, R4, UR8, R170 ;  /* 0x0000000804a87c25 */ /* 0x000fca000f8e00aa */
[----:B------:R-:W-:Y:S05]  /*27f0*/  @!P1 BRA `(.L_x_37) ;  /* 0x0000000000049947 */ /* 0x000fea0003800000 */
[----:B------:R2:W5:Y:S02]  /*2800*/  LDG.E.LTC128B R17, desc[UR14][R90.64+0x20] ;  /* 0x0000200e5a117981 */ /* 0x000564000c1e1920 */
.L_x_37:
[----:B------:R-:W-:Y:S05]  /*2810*/  BSYNC B1 ;  /* 0x0000000000017941 */ /* 0x000fea0003800000 */
.L_x_36:
[----:B------:R-:W-:Y:S01]  /*2820*/  ISETP.GT.AND P6, PT, R13, 0x9, P0 ;  /* 0x000000090d00780c */ /* 0x000fe200007c4270 */
[----:B-----5:R-:W-:Y:S01]  /*2830*/  IMAD R15, R17, UR18, RZ ;  /* 0x00000012110f7c24 */ /* 0x020fe2000f8e02ff */
[----:B------:R-:W-:Y:S01]  /*2840*/  LEA R92, P5, R168, UR10, 0x2 ;  /* 0x0000000aa85c7c11 */ /* 0x000fe2000f8a10ff */
[----:B------:R-:W-:Y:S01]  /*2850*/  IMAD.WIDE.U32 R174, R22, 0x7, R174 ;  /* 0x0000000716ae7825 */ /* 0x000fe200078e00ae */
[----:B------:R-:W-:Y:S03]  /*2860*/  BSSY B1, `(.L_x_38) ;  /* 0x000000c000017945 */ /* 0x000fe60003800000 */
[----:B-1----:R-:W-:Y:S02]  /*2870*/  IMAD.IADD R93, R10, 0x1, R169 ;  /* 0x000000010a5d7824 */ /* 0x002fe400078e02a9 */
[----:B------:R-:W-:Y:S01]  /*2880*/  IMAD R169, R94, UR17, R15 ;  /* 0x000000115ea97c24 */ /* 0x000fe2000f8e020f */
[----:B------:R-:W-:Y:S01]  /*2890*/  IADD3 R15, P4, R20, R174, RZ ;  /* 0x000000ae140f7210 */ /* 0x000fe20007f9e0ff */
[----:B------:R-:W-:Y:S01]  /*28a0*/  IMAD.IADD R179, R16, 0x1, R175 ;  /* 0x0000000110b37824 */ /* 0x000fe200078e02af */
[----:B------:R-:W-:-:S02]  /*28b0*/  LEA.HI.X R93, R168, UR11, R93, 0x2, P5 ;  /* 0x0000000ba85d7c11 */ /* 0x000fc4000a8f145d */
[----:B------:R1:W-:Y:S01]  /*28c0*/  @P1 STG.E desc[UR14][R160.64+0x20], R169 ;  /* 0x000020a9a0001986 */ /* 0x0003e2000c10190e */
[----:B------:R-:W-:Y:S01]  /*28d0*/  ISETP.GT.AND P1, PT, R13, 0x10, P2 ;  /* 0x000000100d00780c */ /* 0x000fe20001724270 */
[----:B------:R-:W-:Y:S01]  /*28e0*/  IMAD.X R168, R179, 0x1, R19, P4 ;  /* 0x00000001b3a87824 */ /* 0x000fe200020e0613 */
[----:B------:R-:W-:Y:S01]  /*28f0*/  LEA R176, P5, R15, UR10, 0x2 ;  /* 0x0000000a0fb07c11 */ /* 0x000fe2000f8a10ff */
[----:B------:R-:W-:-:S12]  /*2900*/  @!P6 BRA `(.L_x_39) ;  /* 0x000000000004e947 */ /* 0x000fd80003800000 */
[----:B------:R3:W5:Y:S02]  /*2910*/  LDG.E.LTC128B R17, desc[UR14][R92.64+0x20] ;  /* 0x0000200e5c117981 */ /* 0x000764000c1e1920 */
.L_x_39:
[----:B------:R-:W-:Y:S05]  /*2920*/  BSYNC B1 ;  /* 0x0000000000017941 */ /* 0x000fea0003800000 */
.L_x_38:
[----:B-----5:R-:W-:Y:S01]  /*2930*/  IMAD R94, R17, UR18, RZ ;  /* 0x00000012115e7c24 */ /* 0x020fe2000f8e02ff */
[----:B------:R-:W-:-:S03]  /*2940*/  LEA.HI.X R177, R15, UR11, R168, 0x2, P5 ;  /* 0x0000000b0fb17c11 */ /* 0x000fc6000a8f14a8 */
[----:B------:R-:W-:-:S05]  /*2950*/  IMAD R15, R95, UR17, R94 ;  /* 0x000000115f0f7c24 */ /* 0x000fca000f8e025e */
[----:B------:R4:W-:Y:S04]  /*2960*/  @P6 STG.E desc[UR14][R158.64+0x20], R15 ;  /* 0x0000200f9e006986 */ /* 0x0009e8000c10190e */
[----:B------:R0:W2:Y:S01]  /*2970*/  @P1 LDG.E.LTC128B R17, desc[UR14][R176.64] ;  /* 0x0000000eb0111981 */ /* 0x0000a2000c1e1920 */
[----:B------:R-:W-:Y:S01]  /*2980*/  IMAD.WIDE.U32 R166, R22, 0x7, R166 ;  /* 0x0000000716a67825 */ /* 0x000fe200078e00a6 */
[-C--:B------:R-:W-:Y:S01]  /*2990*/  IADD3 R174, P5, R174, R22.reuse, RZ ;  /* 0x00000016aeae7210 */ /* 0x080fe20007fbe0ff */
[----:B------:R-:W-:Y:S01]  /*29a0*/  BSSY B1, `(.L_x_40) ;  /* 0x000001d000017945 */ /* 0x000fe20003800000 */
[----:B------:R-:W-:Y:S01]  /*29b0*/  SHF.L.U64.HI R183, R152, 0x6, R153 ;  /* 0x0000000698b77819 */ /* 0x000fe20000010299 */
[----:B------:R-:W-:Y:S01]  /*29c0*/  IMAD.WIDE.U32 R164, R22, 0x7, R164 ;  /* 0x0000000716a47825 */ /* 0x000fe200078e00a4 */
[----:B------:R-:W-:-:S03]  /*29d0*/  IADD3 R168, P4, R166, R22, RZ ;  /* 0x00000016a6a87210 */ /* 0x000fc60007f9e0ff */
[----:B------:R-:W-:Y:S01]  /*29e0*/  IMAD.X R175, R179, 0x1, R23, P5 ;  /* 0x00000001b3af7824 */ /* 0x000fe200028e0617 */
[----:B-1----:R-:W-:Y:S01]  /*29f0*/  IADD3.X R169, R23, R16, R167, P4, !PT ;  /* 0x0000001017a97210 */ /* 0x002fe200027fe4a7 */
[----:B0-----:R-:W-:Y:S01]  /*2a00*/  IMAD.SHL.U32 R177, R152, 0x40, RZ ;  /* 0x0000004098b17824 */ /* 0x001fe200078e00ff */
[----:B----4-:R-:W-:Y:S02]  /*2a10*/  IADD3 R15, P5, R174, R20, RZ ;  /* 0x00000014ae0f7210 */ /* 0x010fe40007fbe0ff */
[-C--:B------:R-:W-:Y:S01]  /*2a20*/  IADD3 R170, P6, R164, R22.reuse, RZ ;  /* 0x00000016a4aa7210 */ /* 0x080fe20007fde0ff */
[----:B------:R-:W-:-:S03]  /*2a30*/  IMAD.WIDE.U32 R94, R11, R22, R168 ;  /* 0x000000160b5e7225 */ /* 0x000fc600078e00a8 */
[----:B------:R-:W-:Y:S01]  /*2a40*/  IADD3.X R171, R23, R16, R165, P6, !PT ;  /* 0x0000001017ab7210 */ /* 0x000fe200037fe4a5 */
[----:B------:R-:W-:Y:S01]  /*2a50*/  IMAD.X R176, R175, 0x1, R19, P5 ;  /* 0x00000001afb07824 */ /* 0x000fe200028e0613 */
[C---:B------:R-:W-:Y:S02]  /*2a60*/  IADD3 R178, P4, R154.reuse, R94, RZ ;  /* 0x0000005e9ab27210 */ /* 0x040fe40007f9e0ff */
[----:B------:R-:W-:Y:S01]  /*2a70*/  IADD3 R166, P5, R177, R172, RZ ;  /* 0x000000acb1a67210 */ /* 0x000fe20007fbe0ff */
[----:B------:R-:W-:Y:S01]  /*2a80*/  IMAD.WIDE.U32 R164, R11, R22, R170 ;  /* 0x000000160ba47225 */ /* 0x000fe200078e00aa */
[----:B------:R-:W-:Y:S02]  /*2a90*/  IADD3.X R179, R155, R9, R95, P4, !PT ;  /* 0x000000099bb37210 */ /* 0x000fe400027fe45f */
[----:B------:R-:W-:Y:S01]  /*2aa0*/  LEA R94, P4, R15, UR10, 0x2 ;  /* 0x0000000a0f5e7c11 */ /* 0x000fe2000f8810ff */
[----:B------:R-:W-:Y:S01]  /*2ab0*/  IMAD.X R167, R183, 0x1, R173, P5 ;  /* 0x00000001b7a77824 */ /* 0x000fe200028e06ad */
[----:B------:R-:W-:-:S02]  /*2ac0*/  IADD3 R180, P6, R154, R164, RZ ;  /* 0x000000a49ab47210 */ /* 0x000fc40007fde0ff */
[----:B------:R-:W-:Y:S02]  /*2ad0*/  LEA.HI.X R95, R15, UR11, R176, 0x2, P4 ;  /* 0x0000000b0f5f7c11 */ /* 0x000fe4000a0f14b0 */
[----:B------:R-:W-:Y:S02]  /*2ae0*/  ISETP.GT.AND P4, PT, R13, 0x11, P2 ;  /* 0x000000110d00780c */ /* 0x000fe40001784270 */
[----:B------:R-:W-:Y:S01]  /*2af0*/  IADD3 R164, P5, R177, R162, RZ ;  /* 0x000000a2b1a47210 */ /* 0x000fe20007fbe0ff */
[----:B------:R-:W-:Y:S01]  /*2b00*/  IMAD.WIDE.U32 R176, R4, UR8, R178 ;  /* 0x0000000804b07c25 */ /* 0x000fe2000f8e00b2 */
[----:B------:R-:W-:-:S03]  /*2b10*/  IADD3.X R181, R155, R9, R165, P6, !PT ;  /* 0x000000099bb57210 */ /* 0x000fc600037fe4a5 */
[----:B--2---:R-:W-:-:S04]  /*2b20*/  IMAD R15, R17, UR18, RZ ;  /* 0x00000012110f7c24 */ /* 0x004fc8000f8e02ff */
[----:B------:R-:W-:-:S05]  /*2b30*/  IMAD R15, R96, UR17, R15 ;  /* 0x00000011600f7c24 */ /* 0x000fca000f8e020f */
[----:B------:R0:W-:Y:S01]  /*2b40*/  @P1 STG.E desc[UR14][R166.64], R15 ;  /* 0x0000000fa6001986 */ /* 0x0001e2000c10190e */
[----:B------:R-:W-:Y:S05]  /*2b50*/  @!P4 BRA `(.L_x_41) ;  /* 0x000000000004c947 */ /* 0x000fea0003800000 */
[----:B------:R1:W5:Y:S02]  /*2b60*/  LDG.E.LTC128B R17, desc[UR14][R94.64] ;  /* 0x0000000e5e117981 */ /* 0x000364000c1e1920 */
.L_x_41:
[----:B------:R-:W-:Y:S05]  /*2b70*/  BSYNC B1 ;  /* 0x0000000000017941 */ /* 0x000fea0003800000 */
.L_x_40:
[----:B-----5:R-:W-:Y:S01]  /*2b80*/  IMAD R96, R17, UR18, RZ ;  /* 0x0000001211607c24 */ /* 0x020fe2000f8e02ff */
[----:B------:R-:W-:Y:S01]  /*2b90*/  ISETP.GT.AND P1, PT, R13, 0x10, P0 ;  /* 0x000000100d00780c */ /* 0x000fe20000724270 */
[----:B------:R-:W-:Y:S01]  /*2ba0*/  IMAD.X R165, R183, 0x1, R163, P5 ;  /* 0x00000001b7a57824 */ /* 0x000fe200028e06a3 */
[----:B-1----:R-:W-:Y:S01]  /*2bb0*/  LEA R94, P5, R176, UR10, 0x2 ;  /* 0x0000000ab05e7c11 */ /* 0x002fe2000f8a10ff */
[----:B------:R-:W-:Y:S01]  /*2bc0*/  IMAD R97, R97, UR17, R96 ;  /* 0x0000001161617c24 */ /* 0x000fe2000f8e0260 */
[----:B------:R-:W-:Y:S01]  /*2bd0*/  BSSY B1, `(.L_x_42) ;  /* 0x0000007000017945 */ /* 0x000fe20003800000 */
[----:B0-----:R-:W-:-:S03]  /*2be0*/  IMAD.IADD R15, R10, 0x1, R177 ;  /* 0x000000010a0f7824 */ /* 0x001fc600078e02b1 */
[----:B------:R0:W-:Y:S02]  /*2bf0*/  @P4 STG.E desc[UR14][R164.64], R97 ;  /* 0x00000061a4004986 */ /* 0x0001e4000c10190e */
[----:B------:R-:W-:Y:S01]  /*2c00*/  LEA.HI.X R95, R176, UR11, R15, 0x2, P5 ;  /* 0x0000000bb05f7c11 */ /* 0x000fe2000a8f140f */
[----:B------:R-:W-:Y:S02]  /*2c10*/  IMAD.WIDE.U32 R176, R4, UR8, R180 ;  /* 0x0000000804b07c25 */ /* 0x000fe4000f8e00b4 */
[----:B------:R-:W-:Y:S05]  /*2c20*/  @!P1 BRA `(.L_x_43) ;  /* 0x0000000000049947 */ /* 0x000fea0003800000 */
[----:B------:R1:W5:Y:S02]  /*2c30*/  LDG.E.LTC128B R17, desc[UR14][R94.64+0x20] ;  /* 0x0000200e5e117981 */ /* 0x000364000c1e1920 */
.L_x_43:
[----:B------:R-:W-:Y:S05]  /*2c40*/  BSYNC B1 ;  /* 0x0000000000017941 */ /* 0x000fea0003800000 */
.L_x_42:
[----:B------:R-:W-:Y:S01]  /*2c50*/  ISETP.GT.AND P6, PT, R13, 0x11, P0 ;  /* 0x000000110d00780c */ /* 0x000fe200007c4270 */
[----:B-----5:R-:W-:Y:S01]  /*2c60*/  IMAD R15, R17, UR18, RZ ;  /* 0x00000012110f7c24 */ /* 0x020fe2000f8e02ff */
[----:B------:R-:W-:Y:S01]  /*2c70*/  LEA R96, P5, R176, UR10, 0x2 ;  /* 0x0000000ab0607c11 */ /* 0x000fe2000f8a10ff */
[----:B------:R-:W-:Y:S01]  /*2c80*/  IMAD.WIDE.U32 R178, R22, 0x7, R174 ;  /* 0x0000000716b27825 */ /* 0x000fe200078e00ae */
[----:B------:R-:W-:Y:S03]  /*2c90*/  BSSY B1, `(.L_x_44) ;  /* 0x000000c000017945 */ /* 0x000fe60003800000 */
[----:B0-----:R-:W-:Y:S02]  /*2ca0*/  IMAD.IADD R97, R10, 0x1, R177 ;  /* 0x000000010a617824 */ /* 0x001fe400078e02b1 */
        /* <DEDUP_REMOVED lines=10> */
.L_x_45:
[----:B------:R-:W-:Y:S05]  /*2d50*/  BSYNC B1 ;  /* 0x0000000000017941 */ /* 0x000fea0003800000 */
.L_x_44:
[----:B-----5:R-:W-:Y:S01]  /*2d60*/  IMAD R98, R17, UR18, RZ ;  /* 0x0000001211627c24 */ /* 0x020fe2000f8e02ff */
[----:B------:R-:W-:-:S03]  /*2d70*/  LEA.HI.X R181, R15, UR11, R174, 0x2, P5 ;  /* 0x0000000b0fb57c11 */ /* 0x000fc6000a8f14ae */
[----:B------:R-:W-:-:S05]  /*2d80*/  IMAD R15, R99, UR17, R98 ;  /* 0x00000011630f7c24 */ /* 0x000fca000f8e0262 */
[----:B------:R4:W-:Y:S04]  /*2d90*/  @P6 STG.E desc[UR14][R164.64+0x20], R15 ;  /* 0x0000200fa4006986 */ /* 0x0009e8000c10190e */
[----:B------:R1:W4:Y:S01]  /*2da0*/  @P1 LDG.E.LTC128B R17, desc[UR14][R180.64] ;  /* 0x0000000eb4111981 */ /* 0x000322000c1e1920 */
[C---:B------:R-:W-:Y:S01]  /*2db0*/  IMAD.WIDE.U32 R170, R22.reuse, 0x7, R170 ;  /* 0x0000000716aa7825 */ /* 0x040fe200078e00aa */
[----:B------:R-:W-:Y:S03]  /*2dc0*/  BSSY B1, `(.L_x_46) ;  /* 0x000001d000017945 */ /* 0x000fe60003800000 */
[----:B------:R-:W-:Y:S01]  /*2dd0*/  IMAD.WIDE.U32 R168, R22, 0x7, R168 ;  /* 0x0000000716a87825 */ /* 0x000fe200078e00a8 */
[----:B------:R-:W-:-:S03]  /*2de0*/  IADD3 R174, P5, R170, R22, RZ ;  /* 0x00000016aaae7210 */ /* 0x000fc60007fbe0ff */
[----:B------:R-:W-:Y:S01]  /*2df0*/  IMAD R185, R153, 0x60, RZ ;  /* 0x0000006099b97824 */ /* 0x000fe200078e02ff */
[----:B0-----:R-:W-:Y:S01]  /*2e00*/  IADD3.X R175, R23, R16, R171, P5, !PT ;  /* 0x0000001017af7210 */ /* 0x001fe20002ffe4ab */
[----:B------:R-:W-:Y:S01]  /*2e10*/  IMAD.WIDE.U32 R170, R152, 0x60, R172 ;  /* 0x0000006098aa7825 */ /* 0x000fe200078e00ac */
[----:B------:R-:W-:-:S03]  /*2e20*/  IADD3 R176, P4, R168, R22, RZ ;  /* 0x00000016a8b07210 */ /* 0x000fc60007f9e0ff */
[----:B------:R-:W-:Y:S01]  /*2e30*/  IMAD.IADD R171, R171, 0x1, R185 ;  /* 0x00000001abab7824 */ /* 0x000fe200078e02b9 */
[----:B------:R-:W-:Y:S01]  /*2e40*/  IADD3.X R177, R23, R16, R169, P4, !PT ;  /* 0x0000001017b17210 */ /* 0x000fe200027fe4a9 */
[-C--:B------:R-:W-:Y:S01]  /*2e50*/  IMAD.WIDE.U32 R168, R11, R22.reuse, R174 ;  /* 0x000000160ba87225 */ /* 0x080fe200078e00ae */
[----:B------:R-:W-:-:S03]  /*2e60*/  IADD3 R178, P4, R178, R22, RZ ;  /* 0x00000016b2b27210 */ /* 0x000fc60007f9e0ff */
[----:B------:R-:W-:Y:S01]  /*2e70*/  IMAD.WIDE.U32 R98, R11, R22, R176 ;  /* 0x000000160b627225 */ /* 0x000fe200078e00b0 */
[----:B------:R-:W-:-:S03]  /*2e80*/  IADD3 R184, P5, R178, R20, RZ ;  /* 0x00000014b2b87210 */ /* 0x000fc60007fbe0ff */
[----:B------:R-:W-:Y:S01]  /*2e90*/  IMAD.X R179, R182, 0x1, R23, P4 ;  /* 0x00000001b6b37824 */ /* 0x000fe200020e0617 */
[----:B------:R-:W-:Y:S02]  /*2ea0*/  ISETP.GT.AND P4, PT, R13, 0x19, P2 ;  /* 0x000000190d00780c */ /* 0x000fe40001784270 */
[----:B-1----:R-:W-:-:S04]  /*2eb0*/  IADD3 R180, P6, R154, R98, RZ ;  /* 0x000000629ab47210 */ /* 0x002fc80007fde0ff */
[-C--:B------:R-:W-:Y:S01]  /*2ec0*/  IADD3.X R181, R155, R9.reuse, R99, P6, !PT ;  /* 0x000000099bb57210 */ /* 0x080fe200037fe463 */
[----:B------:R-:W-:Y:S01]  /*2ed0*/  IMAD.X R99, R179, 0x1, R19, P5 ;  /* 0x00000001b3637824 */ /* 0x000fe200028e0613 */
[----:B------:R-:W-:Y:S02]  /*2ee0*/  IADD3 R182, P6, R154, R168, RZ ;  /* 0x000000a89ab67210 */ /* 0x000fe40007fde0ff */
[----:B------:R-:W-:Y:S01]  /*2ef0*/  LEA R98, P5, R184, UR10, 0x2 ;  /* 0x0000000ab8627c11 */ /* 0x000fe2000f8a10ff */
[----:B------:R-:W-:Y:S01]  /*2f00*/  IMAD.WIDE.U32 R180, R4, UR8, R180 ;  /* 0x0000000804b47c25 */ /* 0x000fe2000f8e00b4 */
[----:B------:R-:W-:Y:S02]  /*2f10*/  IADD3.X R183, R155, R9, R169, P6, !PT ;  /* 0x000000099bb77210 */ /* 0x000fe400037fe4a9 */
[----:B------:R-:W-:Y:S01]  /*2f20*/  LEA.HI.X R99, R184, UR11, R99, 0x2, P5 ;  /* 0x0000000bb8637c11 */ /* 0x000fe2000a8f1463 */
[----:B------:R-:W-:-:S04]  /*2f30*/  IMAD.WIDE.U32 R168, R152, 0x60, R162 ;  /* 0x0000006098a87825 */ /* 0x000fc800078e00a2 */
[----:B----4-:R-:W-:-:S04]  /*2f40*/  IMAD R15, R17, UR18, RZ ;  /* 0x00000012110f7c24 */ /* 0x010fc8000f8e02ff */
[----:B------:R-:W-:-:S05]  /*2f50*/  IMAD R15, R100, UR17, R15 ;  /* 0x00000011640f7c24 */ /* 0x000fca000f8e020f */
[----:B------:R0:W-:Y:S01]  /*2f60*/  @P1 STG.E desc[UR14][R170.64], R15 ;  /* 0x0000000faa001986 */ /* 0x0001e2000c10190e */
[----:B------:R-:W-:Y:S05]  /*2f70*/  @!P4 BRA `(.L_x_47) ;  /* 0x000000000004c947 */ /* 0x000fea0003800000 */
[----:B------:R1:W5:Y:S02]  /*2f80*/  LDG.E.LTC128B R17, desc[UR14][R98.64] ;  /* 0x0000000e62117981 */ /* 0x000364000c1e1920 */
.L_x_47:
[----:B------:R-:W-:Y:S05]  /*2f90*/  BSYNC B1 ;  /* 0x0000000000017941 */ /* 0x000fea0003800000 */
.L_x_46:
[----:B-----5:R-:W-:Y:S01]  /*2fa0*/  IMAD R100, R17, UR18, RZ ;  /* 0x0000001211647c24 */ /* 0x020fe2000f8e02ff */
[----:B------:R-:W-:Y:S01]  /*2fb0*/  ISETP.GT.AND P1, PT, R13, 0x18, P0 ;  /* 0x000000180d00780c */ /* 0x000fe20000724270 */
[----:B------:R-:W-:Y:S01]  /*2fc0*/  IMAD.IADD R169, R185, 0x1, R169 ;  /* 0x00000001b9a97824 */ /* 0x000fe200078e02a9 */
        /* <DEDUP_REMOVED lines=9> */
.L_x_49:
[----:B------:R-:W-:Y:S05]  /*3060*/  BSYNC B1 ;  /* 0x0000000000017941 */ /* 0x000fea0003800000 */
.L_x_48:
        /* <DEDUP_REMOVED lines=16> */
.L_x_51:
[----:B------:R-:W-:Y:S05]  /*3170*/  BSYNC B1 ;  /* 0x0000000000017941 */ /* 0x000fea0003800000 */
.L_x_50:
[----:B-----5:R-:W-:Y:S01]  /*3180*/  IMAD R102, R17, UR18, RZ ;  /* 0x0000001211667c24 */ /* 0x020fe2000f8e02ff */
[----:B------:R-:W-:-:S03]  /*3190*/  LEA.HI.X R183, R15, UR11, R178, 0x2, P5 ;  /* 0x0000000b0fb77c11 */ /* 0x000fc6000a8f14b2 */
[----:B------:R-:W-:-:S05]  /*31a0*/  IMAD R15, R103, UR17, R102 ;  /* 0x00000011670f7c24 */ /* 0x000fca000f8e0266 */
[----:B------:R1:W-:Y:S04]  /*31b0*/  @P6 STG.E desc[UR14][R168.64+0x20], R15 ;  /* 0x0000200fa8006986 */ /* 0x0003e8000c10190e */
[----:B------:R2:W3:Y:S01]  /*31c0*/  @P1 LDG.E.LTC128B R17, desc[UR14][R182.64] ;  /* 0x0000000eb6111981 */ /* 0x0004e2000c1e1920 */
[----:B------:R-:W-:Y:S01]  /*31d0*/  IMAD.WIDE.U32 R176, R22, 0x7, R176 ;  /* 0x0000000716b07825 */ /* 0x000fe200078e00b0 */
[-C--:B------:R-:W-:Y:S01]  /*31e0*/  IADD3 R186, P5, R186, R22.reuse, RZ ;  /* 0x00000016baba7210 */ /* 0x080fe20007fbe0ff */
[----:B------:R-:W-:Y:S01]  /*31f0*/  BSSY B1, `(.L_x_52) ;  /* 0x000001d000017945 */ /* 0x000fe20003800000 */
[----:B------:R-:W-:Y:S01]  /*3200*/  SHF.L.U64.HI R191, R152, 0x7, R153 ;  /* 0x0000000798bf7819 */ /* 0x000fe20000010299 */
[----:B------:R-:W-:Y:S01]  /*3210*/  IMAD.WIDE.U32 R174, R22, 0x7, R174 ;  /* 0x0000000716ae7825 */ /* 0x000fe200078e00ae */
[----:B------:R-:W-:-:S03]  /*3220*/  IADD3 R178, P4, R176, R22, RZ ;  /* 0x00000016b0b27210 */ /* 0x000fc60007f9e0ff */
[----:B------:R-:W-:Y:S01]  /*3230*/  IMAD.X R187, R185, 0x1, R23, P5 ;  /* 0x00000001b9bb7824 */ /* 0x000fe200028e0617 */
[----:B0-----:R-:W-:Y:S01]  /*3240*/  IADD3.X R179, R23, R16, R177, P4, !PT ;  /* 0x0000001017b37210 */ /* 0x001fe200027fe4b1 */
[----:B--2---:R-:W-:Y:S01]  /*3250*/  IMAD.SHL.U32 R183, R152, 0x80, RZ ;  /* 0x0000008098b77824 */ /* 0x004fe200078e00ff */
[----:B-1----:R-:W-:Y:S02]  /*3260*/  IADD3 R15, P5, R186, R20, RZ ;  /* 0x00000014ba0f7210 */ /* 0x002fe40007fbe0ff */
        /* <DEDUP_REMOVED lines=16> */
[----:B---3--:R-:W-:-:S04]  /*3370*/  IMAD R15, R17, UR18, RZ ;  /* 0x00000012110f7c24 */ /* 0x008fc8000f8e02ff */
[----:B------:R-:W-:-:S05]  /*3380*/  IMAD R15, R104, UR17, R15 ;  /* 0x00000011680f7c24 */ /* 0x000fca000f8e020f */
[----:B------:R0:W-:Y:S01]  /*3390*/  @P1 STG.E desc[UR14][R176.64], R15 ;  /* 0x0000000fb0001986 */ /* 0x0001e2000c10190e */
[----:B------:R-:W-:Y:S05]  /*33a0*/  @!P4 BRA `(.L_x_53) ;  /* 0x000000000004c947 */ /* 0x000fea0003800000 */
[----:B------:R1:W5:Y:S02]  /*33b0*/  LDG.E.LTC128B R17, desc[UR14][R102.64] ;  /* 0x0000000e66117981 */ /* 0x000364000c1e1920 */
.L_x_53:
[----:B------:R-:W-:Y:S05]  /*33c0*/  BSYNC B1 ;  /* 0x0000000000017941 */ /* 0x000fea0003800000 */
.L_x_52:
        /* <DEDUP_REMOVED lines=12> */
.L_x_55:
[----:B------:R-:W-:Y:S05]  /*3490*/  BSYNC B1 ;  /* 0x0000000000017941 */ /* 0x000fea0003800000 */
.L_x_54:
[----:B------:R-:W-:Y:S01]  /*34a0*/  ISETP.GT.AND P6, PT, R13, 0x21, P0 ;  /* 0x000000210d00780c */ /* 0x000fe200007c4270 */
[----:B-----5:R-:W-:Y:S01]  /*34b0*/  IMAD R15, R17, UR18, RZ ;  /* 0x00000012110f7c24 */ /* 0x020fe2000f8e02ff */
[----:B------:R-:W-:Y:S01]  /*34c0*/  LEA R104, P5, R182, UR10, 0x2 ;  /* 0x0000000ab6687c11 */ /* 0x000fe2000f8a10ff */
[----:B------:R-:W-:Y:S01]  /*34d0*/  IMAD.WIDE.U32 R186, R22, 0x7, R186 ;  /* 0x0000000716ba7825 */ /* 0x000fe200078e00ba */
[----:B------:R-:W-:Y:S03]  /*34e0*/  BSSY B1, `(.L_x_56) ;  /* 0x000000d000017945 */ /* 0x000fe60003800000 */
[----:B0-----:R-:W-:Y:S01]  /*34f0*/  IMAD.IADD R105, R10, 0x1, R183 ;  /* 0x000000010a697824 */ /* 0x001fe200078e02b7 */
[----:B------:R-:W-:Y:S01]  /*3500*/  IADD3 R183, P4, R20, R186, RZ ;  /* 0x000000ba14b77210 */ /* 0x000fe20007f9e0ff */
[----:B------:R-:W-:Y:S02]  /*3510*/  IMAD R185, R106, UR17, R15 ;  /* 0x000000116ab97c24 */ /* 0x000fe4000f8e020f */
[----:B------:R-:W-:Y:S01]  /*3520*/  IMAD.IADD R191, R16, 0x1, R187 ;  /* 0x0000000110bf7824 */ /* 0x000fe200078e02bb */
[----:B------:R-:W-:Y:S01]  /*3530*/  LEA.HI.X R105, R182, UR11, R105, 0x2, P5 ;  /* 0x0000000bb6697c11 */ /* 0x000fe2000a8f1469 */
[----:B------:R-:W-:Y:S01]  /*3540*/  IMAD.MOV.U32 R15, RZ, RZ, R17 ;  /* 0x000000ffff0f7224 */ /* 0x000fe200078e0011 */
[----:B------:R0:W-:Y:S01]  /*3550*/  @P1 STG.E desc[UR14][R176.64+0x20], R185 ;  /* 0x000020b9b0001986 */ /* 0x0001e2000c10190e */
[----:B------:R-:W-:Y:S01]  /*3560*/  ISETP.GT.AND P1, PT, R13, 0x28, P2 ;  /* 0x000000280d00780c */ /* 0x000fe20001724270 */
[----:B------:R-:W-:Y:S01]  /*3570*/  IMAD.X R182, R191, 0x1, R19, P4 ;  /* 0x00000001bfb67824 */ /* 0x000fe200020e0613 */
[----:B------:R-:W-:Y:S01]  /*3580*/  LEA R188, P5, R183, UR10, 0x2 ;  /* 0x0000000ab7bc7c11 */ /* 0x000fe2000f8a10ff */
[----:B------:R-:W-:-:S12]  /*3590*/  @!P6 BRA `(.L_x_57) ;  /* 0x000000000004e947 */ /* 0x000fd80003800000 */
[----:B------:R2:W5:Y:S02]  /*35a0*/  LDG.E.LTC128B R15, desc[UR14][R104.64+0x20] ;  /* 0x0000200e680f7981 */ /* 0x000564000c1e1920 */
.L_x_57:
[----:B------:R-:W-:Y:S05]  /*35b0*/  BSYNC B1 ;  /* 0x0000000000017941 */ /* 0x000fea0003800000 */
.L_x_56:
[----:B-----5:R-:W-:Y:S01]  /*35c0*/  IMAD R106, R15, UR18, RZ ;  /* 0x000000120f6a7c24 */ /* 0x020fe2000f8e02ff */
[----:B------:R-:W-:-:S03]  /*35d0*/  LEA.HI.X R189, R183, UR11, R182, 0x2, P5 ;  /* 0x0000000bb7bd7c11 */ /* 0x000fc6000a8f14b6 */
[----:B------:R-:W-:-:S05]  /*35e0*/  IMAD R17, R107, UR17, R106 ;  /* 0x000000116b117c24 */ /* 0x000fca000f8e026a */
[----:B------:R3:W-:Y:S04]  /*35f0*/  @P6 STG.E desc[UR14][R174.64+0x20], R17 ;  /* 0x00002011ae006986 */ /* 0x0007e8000c10190e */
[----:B------:R1:W3:Y:S01]  /*3600*/  @P1 LDG.E.LTC128B R15, desc[UR14][R188.64] ;  /* 0x0000000ebc0f1981 */ /* 0x0002e2000c1e1920 */
[C---:B------:R-:W-:Y:S01]  /*3610*/  IMAD.WIDE.U32 R178, R22.reuse, 0x7, R178 ;  /* 0x0000000716b27825 */ /* 0x040fe200078e00b2 */
[----:B------:R-:W-:Y:S03]  /*3620*/  BSSY B1, `(.L_x_58) ;  /* 0x000001d000017945 */ /* 0x000fe60003800000 */
[----:B------:R-:W-:Y:S01]  /*3630*/  IMAD.WIDE.U32 R180, R22, 0x7, R180 ;  /* 0x0000000716b47825 */ /* 0x000fe200078e00b4 */
[----:B------:R-:W-:-:S03]  /*3640*/  IADD3 R182, P4, R178, R22, RZ ;  /* 0x00000016b2b67210 */ /* 0x000fc60007f9e0ff */
[----:B------:R-:W-:Y:S01]  /*3650*/  IMAD R193, R153, 0xa0, RZ ;  /* 0x000000a099c17824 */ /* 0x000fe200078e02ff */
[----:B------:R-:W-:Y:S02]  /*3660*/  IADD3.X R183, R23, R16, R179, P4, !PT ;  /* 0x0000001017b77210 */ /* 0x000fe400027fe4b3 */
[-C--:B------:R-:W-:Y:S01]  /*3670*/  IADD3 R184, P4, R180, R22.reuse, RZ ;  /* 0x00000016b4b87210 */ /* 0x080fe20007f9e0ff */
[----:B------:R-:W-:-:S03]  /*3680*/  IMAD.WIDE.U32 R106, R11, R22, R182 ;  /* 0x000000160b6a7225 */ /* 0x000fc600078e00b6 */
[----:B0-----:R-:W-:Y:S02]  /*3690*/  IADD3.X R185, R23, R16, R181, P4, !PT ;  /* 0x0000001017b97210 */ /* 0x001fe400027fe4b5 */
[----:B------:R-:W-:Y:S01]  /*36a0*/  IADD3 R186, P4, R186, R22, RZ ;  /* 0x00000016baba7210 */ /* 0x000fe20007f9e0ff */
[----:B------:R-:W-:Y:S01]  /*36b0*/  IMAD.WIDE.U32 R180, R152, 0xa0, R172 ;  /* 0x000000a098b47825 */ /* 0x000fe200078e00ac */
[----:B------:R-:W-:Y:S02]  /*36c0*/  IADD3 R190, P6, R154, R106, RZ ;  /* 0x0000006a9abe7210 */ /* 0x000fe40007fde0ff */
[----:B------:R-:W-:Y:S01]  /*36d0*/  IADD3 R192, P5, R186, R20, RZ ;  /* 0x00000014bac07210 */ /* 0x000fe20007fbe0ff */
[----:B------:R-:W-:Y:S02]  /*36e0*/  IMAD.IADD R181, R181, 0x1, R193 ;  /* 0x00000001b5b57824 */ /* 0x000fe400078e02c1 */
[----:B------:R-:W-:Y:S01]  /*36f0*/  IMAD.X R187, R191, 0x1, R23, P4 ;  /* 0x00000001bfbb7824 */ /* 0x000fe200020e0617 */
[----:B------:R-:W-:Y:S01]  /*3700*/  ISETP.GT.AND P4, PT, R13, 0x29, P2 ;  /* 0x000000290d00780c */ /* 0x000fe20001784270 */
[----:B------:R-:W-:Y:S01]  /*3710*/  IMAD.WIDE.U32 R178, R11, R22, R184 ;  /* 0x000000160bb27225 */ /* 0x000fe200078e00b8 */
[----:B------:R-:W-:-:S03]  /*3720*/  IADD3.X R191, R155, R9, R107, P6, !PT ;  /* 0x000000099bbf7210 */ /* 0x000fc600037fe46b */
[----:B------:R-:W-:Y:S01]  /*3730*/  IMAD.X R107, R187, 0x1, R19, P5 ;  /* 0x00000001bb6b7824 */ /* 0x000fe200028e0613 */
[----:B-1----:R-:W-:Y:S01]  /*3740*/  IADD3 R188, P6, R154, R178, RZ ;  /* 0x000000b29abc7210 */ /* 0x002fe20007fde0ff */
[----:B------:R-:W-:Y:S01]  /*3750*/  IMAD.WIDE.U32 R190, R4, UR8, R190 ;  /* 0x0000000804be7c25 */ /* 0x000fe2000f8e00be */
[----:B------:R-:W-:Y:S02]  /*3760*/  LEA R106, P5, R192, UR10, 0x2 ;  /* 0x0000000ac06a7c11 */ /* 0x000fe4000f8a10ff */
[----:B------:R-:W-:Y:S01]  /*3770*/  IADD3.X R189, R155, R9, R179, P6, !PT ;  /* 0x000000099bbd7210 */ /* 0x000fe200037fe4b3 */
[----:B------:R-:W-:Y:S01]  /*3780*/  IMAD.WIDE.U32 R178, R152, 0xa0, R162 ;  /* 0x000000a098b27825 */ /* 0x000fe200078e00a2 */
[----:B------:R-:W-:-:S03]  /*3790*/  LEA.HI.X R107, R192, UR11, R107, 0x2, P5 ;  /* 0x0000000bc06b7c11 */ /* 0x000fc6000a8f146b */
[----:B---3--:R-:W-:-:S04]  /*37a0*/  IMAD R17, R15, UR18, RZ ;  /* 0x000000120f117c24 */ /* 0x008fc8000f8e02ff */
[----:B------:R-:W-:-:S05]  /*37b0*/  IMAD R17, R108, UR17, R17 ;  /* 0x000000116c117c24 */ /* 0x000fca000f8e0211 */
[----:B------:R0:W-:Y:S01]  /*37c0*/  @P1 STG.E desc[UR14][R180.64], R17 ;  /* 0x00000011b4001986 */ /* 0x0001e2000c10190e */
[----:B------:R-:W-:Y:S05]  /*37d0*/  @!P4 BRA `(.L_x_59) ;  /* 0x000000000004c947 */ /* 0x000fea0003800000 */
[----:B------:R1:W5:Y:S02]  /*37e0*/  LDG.E.LTC128B R15, desc[UR14][R106.64] ;  /* 0x0000000e6a0f7981 */ /* 0x000364000c1e1920 */
.L_x_59:
[----:B------:R-:W-:Y:S05]  /*37f0*/  BSYNC B1 ;  /* 0x0000000000017941 */ /* 0x000fea0003800000 */
.L_x_58:
[----:B-----5:R-:W-:Y:S01]  /*3800*/  IMAD R108, R15, UR18, RZ ;  /* 0x000000120f6c7c24 */ /* 0x020fe2000f8e02ff */
[----:B------:R-:W-:Y:S01]  /*3810*/  ISETP.GT.AND P1, PT, R13, 0x28, P0 ;  /* 0x000000280d00780c */ /* 0x000fe20000724270 */
[----:B------:R-:W-:Y:S01]  /*3820*/  IMAD.IADD R179, R193, 0x1, R179 ;  /* 0x00000001c1b37824 */ /* 0x000fe200078e02b3 */
[----:B-1----:R-:W-:Y:S01]  /*3830*/  LEA R106, P5, R190, UR10, 0x2 ;  /* 0x0000000abe6a7c11 */ /* 0x002fe2000f8a10ff */
[----:B------:R-:W-:Y:S01]  /*3840*/  IMAD R109, R109, UR17, R108 ;  /* 0x000000116d6d7c24 */ /* 0x000fe2000f8e026c */
[----:B------:R-:W-:Y:S01]  /*3850*/  BSSY B1, `(.L_x_60) ;  /* 0x0000007000017945 */ /* 0x000fe20003800000 */
[----:B0-----:R-:W-:Y:S02]  /*3860*/  IMAD.IADD R17, R10, 0x1, R191 ;  /* 0x000000010a117824 */ /* 0x001fe400078e02bf */
[----:B------:R-:W-:Y:S01]  /*3870*/  IMAD.WIDE.U32 R188, R4, UR8, R188 ;  /* 0x0000000804bc7c25 */ /* 0x000fe2000f8e00bc */
[----:B------:R0:W-:Y:S02]  /*3880*/  @P4 STG.E desc[UR14][R178.64], R109 ;  /* 0x0000006db2004986 */ /* 0x0001e4000c10190e */
[----:B------:R-:W-:-:S03]  /*3890*/  LEA.HI.X R107, R190, UR11, R17, 0x2, P5 ;  /* 0x0000000bbe6b7c11 */ /* 0x000fc6000a8f1411 */
[----:B------:R-:W-:Y:S05]  /*38a0*/  @!P1 BRA `(.L_x_61) ;  /* 0x0000000000049947 */ /* 0x000fea0003800000 */
[----:B------:R1:W5:Y:S02]  /*38b0*/  LDG.E.LTC128B R15, desc[UR14][R106.64+0x20] ;  /* 0x0000200e6a0f7981 */ /* 0x000364000c1e1920 */
.L_x_61:
[----:B------:R-:W-:Y:S05]  /*38c0*/  BSYNC B1 ;  /* 0x0000000000017941 */ /* 0x000fea0003800000 */
.L_x_60:
        /* <DEDUP_REMOVED lines=16> */
.L_x_63:
[----:B------:R-:W-:Y:S05]  /*39d0*/  BSYNC B1 ;  /* 0x0000000000017941 */ /* 0x000fea0003800000 */
.L_x_62:
[----:B-----5:R-:W-:Y:S01]  /*39e0*/  IMAD R110, R15, UR18, RZ ;  /* 0x000000120f6e7c24 */ /* 0x020fe2000f8e02ff */
[----:B------:R-:W-:-:S03]  /*39f0*/  LEA.HI.X R193, R17, UR11, R186, 0x2, P5 ;  /* 0x0000000b11c17c11 */ /* 0x000fc6000a8f14ba */
[----:B------:R-:W-:-:S05]  /*3a00*/  IMAD R17, R111, UR17, R110 ;  /* 0x000000116f117c24 */ /* 0x000fca000f8e026e */
[----:B------:R1:W-:Y:S04]  /*3a10*/  @P6 STG.E desc[UR14][R178.64+0x20], R17 ;  /* 0x00002011b2006986 */ /* 0x0003e8000c10190e */
[----:B------:R2:W1:Y:S01]  /*3a20*/  @P1 LDG.E.LTC128B R15, desc[UR14][R192.64] ;  /* 0x0000000ec00f1981 */ /* 0x000462000c1e1920 */
[C---:B------:R-:W-:Y:S01]  /*3a30*/  IMAD.WIDE.U32 R182, R22.reuse, 0x7, R182 ;  /* 0x0000000716b67825 */ /* 0x040fe200078e00b6 */
[----:B------:R-:W-:Y:S03]  /*3a40*/  BSSY B1, `(.L_x_64) ;  /* 0x000001d000017945 */ /* 0x000fe60003800000 */
[----:B------:R-:W-:Y:S01]  /*3a50*/  IMAD.WIDE.U32 R184, R22, 0x7, R184 ;  /* 0x0000000716b87825 */ /* 0x000fe200078e00b8 */
[----:B------:R-:W-:-:S03]  /*3a60*/  IADD3 R186, P4, R182, R22, RZ ;  /* 0x00000016b6ba7210 */ /* 0x000fc60007f9e0ff */
[----:B------:R-:W-:Y:S01]  /*3a70*/  IMAD R199, R153, 0xc0, RZ ;  /* 0x000000c099c77824 */ /* 0x000fe200078e02ff */
[----:B0-----:R-:W-:Y:S02]  /*3a80*/  IADD3.X R187, R23, R16, R183, P4, !PT ;  /* 0x0000001017bb7210 */ /* 0x001fe400027fe4b7 */
[-C--:B------:R-:W-:Y:S01]  /*3a90*/  IADD3 R188, P4, R184, R22.reuse, RZ ;  /* 0x00000016b8bc7210 */ /* 0x080fe20007f9e0ff */
[----:B------:R-:W-:-:S03]  /*3aa0*/  IMAD.WIDE.U32 R110, R11, R22, R186 ;  /* 0x000000160b6e7225 */ /* 0x000fc600078e00ba */
[----:B------:R-:W-:Y:S02]  /*3ab0*/  IADD3.X R189, R23, R16, R185, P4, !PT ;  /* 0x0000001017bd7210 */ /* 0x000fe400027fe4b9 */
[----:B------:R-:W-:Y:S01]  /*3ac0*/  IADD3 R190, P4, R190, R22, RZ ;  /* 0x00000016bebe7210 */ /* 0x000fe20007f9e0ff */
[----:B------:R-:W-:Y:S01]  /*3ad0*/  IMAD.WIDE.U32 R184, R152, 0xc0, R172 ;  /* 0x000000c098b87825 */ /* 0x000fe200078e00ac */
[----:B------:R-:W-:-:S03]  /*3ae0*/  IADD3 R110, P6, R154, R110, RZ ;  /* 0x0000006e9a6e7210 */ /* 0x000fc60007fde0ff */
[----:B------:R-:W-:Y:S01]  /*3af0*/  IMAD.IADD R185, R185, 0x1, R199 ;  /* 0x00000001b9b97824 */ /* 0x000fe200078e02c7 */
[----:B------:R-:W-:Y:S01]  /*3b00*/  IADD3.X R111, R155, R9, R111, P6, !PT ;  /* 0x000000099b6f7210 */ /* 0x000fe200037fe46f */
[----:B------:R-:W-:Y:S01]  /*3b10*/  IMAD.X R191, R194, 0x1, R23, P4 ;  /* 0x00000001c2bf7824 */ /* 0x000fe200020e0617 */
[----:B------:R-:W-:Y:S01]  /*3b20*/  ISETP.GT.AND P4, PT, R13, 0x31, P2 ;  /* 0x000000310d00780c */ /* 0x000fe20001784270 */
[----:B------:R-:W-:Y:S01]  /*3b30*/  IMAD.WIDE.U32 R182, R11, R22, R188 ;  /* 0x000000160bb67225 */ /* 0x000fe200078e00bc */
[----:B------:R-:W-:-:S03]  /*3b40*/  IADD3 R194, P5, R190, R20, RZ ;  /* 0x00000014bec27210 */ /* 0x000fc60007fbe0ff */
[----:B------:R-:W-:Y:S01]  /*3b50*/  IMAD.WIDE.U32 R196, R4, UR8, R110 ;  /* 0x0000000804c47c25 */ /* 0x000fe2000f8e006e */
[----:B--2---:R-:W-:-:S03]  /*3b60*/  IADD3 R192, P6, R154, R182, RZ ;  /* 0x000000b69ac07210 */ /* 0x004fc60007fde0ff */
[----:B------:R-:W-:Y:S01]  /*3b70*/  IMAD.X R195, R191, 0x1, R19, P5 ;  /* 0x00000001bfc37824 */ /* 0x000fe200028e0613 */
[C---:B------:R-:W-:Y:S02]  /*3b80*/  LEA R182, P5, R194.reuse, UR10, 0x2 ;  /* 0x0000000ac2b67c11 */ /* 0x040fe4000f8a10ff */
[----:B------:R-:W-:Y:S02]  /*3b90*/  IADD3.X R193, R155, R9, R183, P6, !PT ;  /* 0x000000099bc17210 */ /* 0x000fe400037fe4b7 */
[----:B------:R-:W-:Y:S01]  /*3ba0*/  LEA.HI.X R183, R194, UR11, R195, 0x2, P5 ;  /* 0x0000000bc2b77c11 */ /* 0x000fe2000a8f14c3 */
[----:B------:R-:W-:-:S04]  /*3bb0*/  IMAD.WIDE.U32 R194, R152, 0xc0, R162 ;  /* 0x000000c098c27825 */ /* 0x000fc800078e00a2 */
[----:B-1----:R-:W-:-:S04]  /*3bc0*/  IMAD R17, R15, UR18, RZ ;  /* 0x000000120f117c24 */ /* 0x002fc8000f8e02ff */
[----:B------:R-:W-:-:S05]  /*3bd0*/  IMAD R17, R112, UR17, R17 ;  /* 0x0000001170117c24 */ /* 0x000fca000f8e0211 */
[----:B------:R0:W-:Y:S01]  /*3be0*/  @P1 STG.E desc[UR14][R184.64], R17 ;  /* 0x00000011b8001986 */ /* 0x0001e2000c10190e */
[----:B------:R-:W-:Y:S05]  /*3bf0*/  @!P4 BRA `(.L_x_65) ;  /* 0x000000000004c947 */ /* 0x000fea0003800000 */
[----:B------:R1:W5:Y:S02]  /*3c00*/  LDG.E.LTC128B R15, desc[UR14][R182.64] ;  /* 0x0000000eb60f7981 */ /* 0x000364000c1e1920 */
.L_x_65:
[----:B------:R-:W-:Y:S05]  /*3c10*/  BSYNC B1 ;  /* 0x0000000000017941 */ /* 0x000fea0003800000 */
.L_x_64:
[----:B-----5:R-:W-:Y:S01]  /*3c20*/  IMAD R112, R15, UR18, RZ ;  /* 0x000000120f707c24 */ /* 0x020fe2000f8e02ff */
[----:B------:R-:W-:Y:S01]  /*3c30*/  ISETP.GT.AND P1, PT, R13, 0x30, P0 ;  /* 0x000000300d00780c */ /* 0x000fe20000724270 */
[----:B-1----:R-:W-:Y:S01]  /*3c40*/  IMAD.IADD R183, R199, 0x1, R195 ;  /* 0x00000001c7b77824 */ /* 0x002fe200078e02c3 */
[----:B------:R-:W-:Y:S01]  /*3c50*/  LEA R110, P5, R196, UR10, 0x2 ;  /* 0x0000000ac46e7c11 */ /* 0x000fe2000f8a10ff */
[----:B------:R-:W-:Y:S01]  /*3c60*/  IMAD R113, R113, UR17, R112 ;  /* 0x0000001171717c24 */ /* 0x000fe2000f8e0270 */
[----:B------:R-:W-:Y:S01]  /*3c70*/  BSSY B1, `(.L_x_66) ;  /* 0x0000008000017945 */ /* 0x000fe20003800000 */
[----:B------:R-:W-:Y:S02]  /*3c80*/  IMAD.MOV.U32 R182, RZ, RZ, R194 ;  /* 0x000000ffffb67224 */ /* 0x000fe400078e00c2 */
[----:B0-----:R-:W-:Y:S02]  /*3c90*/  IMAD.IADD R17, R10, 0x1, R197 ;  /* 0x000000010a117824 */ /* 0x001fe400078e02c5 */
[----:B------:R-:W-:Y:S01]  /*3ca0*/  IMAD.WIDE.U32 R192, R4, UR8, R192 ;  /* 0x0000000804c07c25 */ /* 0x000fe2000f8e00c0 */
[----:B------:R0:W-:Y:S02]  /*3cb0*/  @P4 STG.E desc[UR14][R182.64], R113 ;  /* 0x00000071b6004986 */ /* 0x0001e4000c10190e */
[----:B------:R-:W-:Y:S01]  /*3cc0*/  LEA.HI.X R111, R196, UR11, R17, 0x2, P5 ;  /* 0x0000000bc46f7c11 */ /* 0x000fe2000a8f1411 */
[----:B------:R-:W-:Y:S06]  /*3cd0*/  @!P1 BRA `(.L_x_67) ;  /* 0x0000000000049947 */ /* 0x000fec0003800000 */
[----:B------:R1:W5:Y:S02]  /*3ce0*/  LDG.E.LTC128B R15, desc[UR14][R110.64+0x20] ;  /* 0x0000200e6e0f7981 */ /* 0x000364000c1e1920 */
.L_x_67:
[----:B------:R-:W-:Y:S05]  /*3cf0*/  BSYNC B1 ;  /* 0x0000000000017941 */ /* 0x000fea0003800000 */
.L_x_66:
        /* <DEDUP_REMOVED lines=16> */
.L_x_69:
[----:B------:R-:W-:Y:S05]  /*3e00*/  BSYNC B1 ;  /* 0x0000000000017941 */ /* 0x000fea0003800000 */
.L_x_68:
        /* <DEDUP_REMOVED lines=10> */
[----:B------:R-:W-:Y:S01]  /*3eb0*/  IADD3.X R193, R23, R16, R187, P4, !PT ;  /* 0x0000001017c17210 */ /* 0x000fe200027fe4bb */
[----:B------:R-:W-:Y:S01]  /*3ec0*/  IMAD.WIDE.U32 R200, R152, 0xe0, R162 ;  /* 0x000000e098c87825 */ /* 0x000fe200078e00a2 */
[----:B------:R-:W-:-:S03]  /*3ed0*/  IADD3 R190, P4, R188, R22, RZ ;  /* 0x00000016bcbe7210 */ /* 0x000fc60007f9e0ff */
[----:B------:R-:W-:Y:S01]  /*3ee0*/  IMAD.WIDE.U32 R114, R11, R22, R192 ;  /* 0x000000160b727225 */ /* 0x000fe200078e00c0 */
[----:B0-----:R-:W-:Y:S02]  /*3ef0*/  IADD3.X R191, R23, R16, R189, P4, !PT ;  /* 0x0000001017bf7210 */ /* 0x001fe400027fe4bd */
[----:B------:R-:W-:Y:S01]  /*3f00*/  IADD3 R194, P4, R194, R22, RZ ;  /* 0x00000016c2c27210 */ /* 0x000fe20007f9e0ff */
[----:B------:R-:W-:Y:S01]  /*3f10*/  IMAD.WIDE.U32 R188, R152, 0xe0, R172 ;  /* 0x000000e098bc7825 */ /* 0x000fe200078e00ac */
[----:B------:R-:W-:-:S03]  /*3f20*/  IADD3 R186, P6, R154, R114, RZ ;  /* 0x000000729aba7210 */ /* 0x000fc60007fde0ff */
[----:B------:R-:W-:Y:S01]  /*3f30*/  IMAD.IADD R189, R189, 0x1, R203 ;  /* 0x00000001bdbd7824 */ /* 0x000fe200078e02cb */
[----:B------:R-:W-:Y:S01]  /*3f40*/  IADD3.X R187, R155, R9, R115, P6, !PT ;  /* 0x000000099bbb7210 */ /* 0x000fe200037fe473 */
[----:B------:R-:W-:Y:S01]  /*3f50*/  IMAD.X R195, R198, 0x1, R23, P4 ;  /* 0x00000001c6c37824 */ /* 0x000fe200020e0617 */
[----:B------:R-:W-:Y:S01]  /*3f60*/  ISETP.GT.AND P4, PT, R13, 0x39, P2 ;  /* 0x000000390d00780c */ /* 0x000fe20001784270 */
[----:B---3--:R-:W-:Y:S01]  /*3f70*/  IMAD.WIDE.U32 R196, R11, R22, R190 ;  /* 0x000000160bc47225 */ /* 0x008fe200078e00be */
[----:B------:R-:W-:Y:S02]  /*3f80*/  IADD3 R198, P5, R194, R20, RZ ;  /* 0x00000014c2c67210 */ /* 0x000fe40007fbe0ff */
[----:B------:R-:W-:-:S03]  /*3f90*/  IADD3 R196, P6, R154, R196, RZ ;  /* 0x000000c49ac47210 */ /* 0x000fc60007fde0ff */
[----:B------:R-:W-:Y:S01]  /*3fa0*/  IMAD.X R115, R195, 0x1, R19, P5 ;  /* 0x00000001c3737824 */ /* 0x000fe200028e0613 */
[C---:B------:R-:W-:Y:S02]  /*3fb0*/  LEA R114, P5, R198.reuse, UR10, 0x2 ;  /* 0x0000000ac6727c11 */ /* 0x040fe4000f8a10ff */
[----:B------:R-:W-:Y:S02]  /*3fc0*/  IADD3.X R197, R155, R9, R197, P6, !PT ;  /* 0x000000099bc57210 */ /* 0x000fe400037fe4c5 */
[----:B------:R-:W-:Y:S01]  /*3fd0*/  LEA.HI.X R115, R198, UR11, R115, 0x2, P5 ;  /* 0x0000000bc6737c11 */ /* 0x000fe2000a8f1473 */
[----:B------:R-:W-:-:S04]  /*3fe0*/  IMAD.WIDE.U32 R198, R4, UR8, R186 ;  /* 0x0000000804c67c25 */ /* 0x000fc8000f8e00ba */
[----:B-1----:R-:W-:-:S04]  /*3ff0*/  IMAD R17, R15, UR18, RZ ;  /* 0x000000120f117c24 */ /* 0x002fc8000f8e02ff */
[----:B------:R-:W-:-:S05]  /*4000*/  IMAD R17, R116, UR17, R17 ;  /* 0x0000001174117c24 */ /* 0x000fca000f8e0211 */
[----:B------:R0:W-:Y:S01]  /*4010*/  @P1 STG.E desc[UR14][R188.64], R17 ;  /* 0x00000011bc001986 */ /* 0x0001e2000c10190e */
[----:B------:R-:W-:Y:S05]  /*4020*/  @!P4 BRA `(.L_x_71) ;  /* 0x000000000004c947 */ /* 0x000fea0003800000 */
[----:B------:R1:W5:Y:S02]  /*4030*/  LDG.E.LTC128B R15, desc[UR14][R114.64] ;  /* 0x0000000e720f7981 */ /* 0x000364000c1e1920 */
.L_x_71:
[----:B------:R-:W-:Y:S05]  /*4040*/  BSYNC B1 ;  /* 0x0000000000017941 */ /* 0x000fea0003800000 */
.L_x_70:
[----:B-----5:R-:W-:Y:S01]  /*4050*/  IMAD R116, R15, UR18, RZ ;  /* 0x000000120f747c24 */ /* 0x020fe2000f8e02ff */
[----:B------:R-:W-:Y:S01]  /*4060*/  ISETP.GT.AND P1, PT, R13, 0x38, P0 ;  /* 0x000000380d00780c */ /* 0x000fe20000724270 */
[----:B------:R-:W-:Y:S01]  /*4070*/  IMAD.IADD R187, R203, 0x1, R201 ;  /* 0x00000001cbbb7824 */ /* 0x000fe200078e02c9 */
[----:B-1----:R-:W-:Y:S01]  /*4080*/  LEA R114, P5, R198, UR10, 0x2 ;  /* 0x0000000ac6727c11 */ /* 0x002fe2000f8a10ff */
        /* <DEDUP_REMOVED lines=9> */
.L_x_73:
[----:B------:R-:W-:Y:S05]  /*4120*/  BSYNC B1 ;  /* 0x0000000000017941 */ /* 0x000fea0003800000 */
.L_x_72:
        /* <DEDUP_REMOVED lines=16> */
.L_x_75:
[----:B------:R-:W-:Y:S05]  /*4230*/  BSYNC B1 ;  /* 0x0000000000017941 */ /* 0x000fea0003800000 */
.L_x_74:
[----:B-----5:R-:W-:Y:S01]  /*4240*/  IMAD R118, R15, UR18, RZ ;  /* 0x000000120f767c24 */ /* 0x020fe2000f8e02ff */
[----:B------:R-:W-:-:S03]  /*4250*/  LEA.HI.X R197, R17, UR11, R194, 0x2, P5 ;  /* 0x0000000b11c57c11 */ /* 0x000fc6000a8f14c2 */
[----:B------:R-:W-:-:S05]  /*4260*/  IMAD R199, R119, UR17, R118 ;  /* 0x0000001177c77c24 */ /* 0x000fca000f8e0276 */
[----:B------:R0:W-:Y:S04]  /*4270*/  @P6 STG.E desc[UR14][R186.64+0x20], R199 ;  /* 0x000020c7ba006986 */ /* 0x0001e8000c10190e */
[----:B------:R1:W2:Y:S01]  /*4280*/  @P1 LDG.E.LTC128B R15, desc[UR14][R196.64] ;  /* 0x0000000ec40f1981 */ /* 0x0002a2000c1e1920 */
[----:B------:R-:W-:Y:S01]  /*4290*/  IMAD.WIDE.U32 R192, R22, 0x7, R192 ;  /* 0x0000000716c07825 */ /* 0x000fe200078e00c0 */
[----:B------:R-:W-:Y:S01]  /*42a0*/  SHF.L.U64.HI R203, R152, 0x8, R153 ;  /* 0x0000000898cb7819 */ /* 0x000fe20000010299 */
[----:B------:R-:W-:Y:S01]  /*42b0*/  BSSY B1, `(.L_x_76) ;  /* 0x000001d000017945 */ /* 0x000fe20003800000 */
[-C--:B------:R-:W-:Y:S01]  /*42c0*/  IADD3 R198, P6, R198, R22.reuse, RZ ;  /* 0x00000016c6c67210 */ /* 0x080fe20007fde0ff */
[----:B------:R-:W-:Y:S01]  /*42d0*/  IMAD.SHL.U32 R17, R152, 0x100, RZ ;  /* 0x0000010098117824 */ /* 0x000fe200078e00ff */
[----:B------:R-:W-:Y:S01]  /*42e0*/  IADD3 R194, P4, R192, R22, RZ ;  /* 0x00000016c0c27210 */ /* 0x000fe20007f9e0ff */
[----:B------:R-:W-:-:S03]  /*42f0*/  IMAD.WIDE.U32 R118, R22, 0x7, R190 ;  /* 0x0000000716767825 */ /* 0x000fc600078e00be */
[----:B------:R-:W-:Y:S01]  /*4300*/  IADD3 R192, P5, R17, R172, RZ ;  /* 0x000000ac11c07210 */ /* 0x000fe20007fbe0ff */
[----:B0-----:R-:W-:Y:S01]  /*4310*/  IMAD.X R199, R202, 0x1, R23, P6 ;  /* 0x00000001cac77824 */ /* 0x001fe200030e0617 */
[----:B------:R-:W-:Y:S02]  /*4320*/  IADD3.X R195, R23, R16, R193, P4, !PT ;  /* 0x0000001017c37210 */ /* 0x000fe400027fe4c1 */
[----:B------:R-:W-:Y:S01]  /*4330*/  IADD3 R190, P4, R17, R162, RZ ;  /* 0x000000a211be7210 */ /* 0x000fe20007f9e0ff */
[----:B------:R-:W-:Y:S01]  /*4340*/  IMAD.X R193, R203, 0x1, R173, P5 ;  /* 0x00000001cbc17824 */ /* 0x000fe200028e06ad */
[-C--:B-1----:R-:W-:Y:S01]  /*4350*/  IADD3 R196, P5, R118, R22.reuse, RZ ;  /* 0x0000001676c47210 */ /* 0x082fe20007fbe0ff */
[----:B------:R-:W-:Y:S01]  /*4360*/  IMAD.WIDE.U32 R200, R11, R22, R194 ;  /* 0x000000160bc87225 */ /* 0x000fe200078e00c2 */
[----:B------:R-:W-:Y:S02]  /*4370*/  IADD3 R17, P6, R198, R20, RZ ;  /* 0x00000014c6117210 */ /* 0x000fe40007fde0ff */
[----:B------:R-:W-:Y:S01]  /*4380*/  IADD3.X R197, R23, R16, R119, P5, !PT ;  /* 0x0000001017c57210 */ /* 0x000fe20002ffe477 */
[----:B------:R-:W-:Y:S01]  /*4390*/  IMAD.X R191, R203, 0x1, R163, P4 ;  /* 0x00000001cbbf7824 */ /* 0x000fe200020e06a3 */
[----:B------:R-:W-:Y:S01]  /*43a0*/  IADD3 R204, P5, R154, R200, RZ ;  /* 0x000000c89acc7210 */ /* 0x000fe20007fbe0ff */
[----:B------:R-:W-:Y:S01]  /*43b0*/  IMAD.X R200, R199, 0x1, R19, P6 ;  /* 0x00000001c7c87824 */ /* 0x000fe200030e0613 */
[----:B------:R-:W-:Y:S01]  /*43c0*/  LEA R202, P4, R17, UR10, 0x2 ;  /* 0x0000000a11ca7c11 */ /* 0x000fe2000f8810ff */
[----:B------:R-:W-:Y:S01]  /*43d0*/  IMAD.WIDE.U32 R118, R11, R22, R196 ;  /* 0x000000160b767225 */ /* 0x000fe200078e00c4 */
[----:B------:R-:W-:-:S02]  /*43e0*/  IADD3.X R205, R155, R9, R201, P5, !PT ;  /* 0x000000099bcd7210 */ /* 0x000fc40002ffe4c9 */
[----:B------:R-:W-:Y:S02]  /*43f0*/  LEA.HI.X R203, R17, UR11, R200, 0x2, P4 ;  /* 0x0000000b11cb7c11 */ /* 0x000fe4000a0f14c8 */
[----:B------:R-:W-:Y:S01]  /*4400*/  ISETP.GT.AND P4, PT, R13, 0x41, P2 ;  /* 0x000000410d00780c */ /* 0x000fe20001784270 */
[----:B------:R-:W-:Y:S01]  /*4410*/  IMAD.WIDE.U32 R204, R4, UR8, R204 ;  /* 0x0000000804cc7c25 */ /* 0x000fe2000f8e00cc */
[----:B------:R-:W-:-:S03]  /*4420*/  IADD3 R200, P5, R154, R118, RZ ;  /* 0x000000769ac87210 */ /* 0x000fc60007fbe0ff */
[----:B--2---:R-:W-:-:S04]  /*4430*/  IMAD R17, R15, UR18, RZ ;  /* 0x000000120f117c24 */ /* 0x004fc8000f8e02ff */
[----:B------:R-:W-:-:S05]  /*4440*/  IMAD R17, R120, UR17, R17 ;  /* 0x0000001178117c24 */ /* 0x000fca000f8e0211 */
[----:B------:R0:W-:Y:S01]  /*4450*/  @P1 STG.E desc[UR14][R192.64], R17 ;  /* 0x00000011c0001986 */ /* 0x0001e2000c10190e */
[----:B------:R-:W-:Y:S05]  /*4460*/  @!P4 BRA `(.L_x_77) ;  /* 0x000000000004c947 */ /* 0x000fea0003800000 */
[----:B------:R1:W5:Y:S02]  /*4470*/  LDG.E.LTC128B R15, desc[UR14][R202.64] ;  /* 0x0000000eca0f7981 */ /* 0x000364000c1e1920 */
.L_x_77:
[----:B------:R-:W-:Y:S05]  /*4480*/  BSYNC B1 ;  /* 0x0000000000017941 */ /* 0x000fea0003800000 */
.L_x_76:
[----:B-----5:R-:W-:Y:S01]  /*4490*/  IMAD R120, R15, UR18, RZ ;  /* 0x000000120f787c24 */ /* 0x020fe2000f8e02ff */
[----:B------:R-:W-:Y:S01]  /*44a0*/  ISETP.GT.AND P1, PT, R13, 0x40, P0 ;  /* 0x000000400d00780c */ /* 0x000fe20000724270 */
[----:B0-----:R-:W-:Y:S01]  /*44b0*/  IMAD.IADD R17, R10, 0x1, R205 ;  /* 0x000000010a117824 */ /* 0x001fe200078e02cd */
[----:B------:R-:W-:Y:S01]  /*44c0*/  IADD3.X R201, R155, R9, R119, P5, !PT ;  /* 0x000000099bc97210 */ /* 0x000fe20002ffe477 */
[----:B------:R-:W-:Y:S01]  /*44d0*/  IMAD R121, R121, UR17, R120 ;  /* 0x0000001179797c24 */ /* 0x000fe2000f8e0278 */
[----:B------:R-:W-:Y:S01]  /*44e0*/  LEA R118, P5, R204, UR10, 0x2 ;  /* 0x0000000acc767c11 */ /* 0x000fe2000f8a10ff */
[----:B------:R-:W-:Y:S01]  /*44f0*/  BSSY B1, `(.L_x_78) ;  /* 0x0000006000017945 */ /* 0x000fe20003800000 */
[----:B------:R-:W-:Y:S02]  /*4500*/  IMAD.WIDE.U32 R200, R4, UR8, R200 ;  /* 0x0000000804c87c25 */ /* 0x000fe4000f8e00c8 */
[----:B------:R0:W-:Y:S01]  /*4510*/  @P4 STG.E desc[UR14][R190.64], R121 ;  /* 0x00000079be004986 */ /* 0x0001e2000c10190e */
[----:B------:R-:W-:-:S04]  /*4520*/  LEA.HI.X R119, R204, UR11, R17, 0x2, P5 ;  /* 0x0000000bcc777c11 */ /* 0x000fc8000a8f1411 */
[----:B------:R-:W-:Y:S05]  /*4530*/  @!P1 BRA `(.L_x_79) ;  /* 0x0000000000049947 */ /* 0x000fea0003800000 */
[----:B------:R2:W5:Y:S02]  /*4540*/  LDG.E.LTC128B R15, desc[UR14][R118.64+0x20] ;  /* 0x0000200e760f7981 */ /* 0x000564000c1e1920 */
.L_x_79:
[----:B------:R-:W-:Y:S05]  /*4550*/  BSYNC B1 ;  /* 0x0000000000017941 */ /* 0x000fea0003800000 */
.L_x_78:
[----:B------:R-:W-:Y:S01]  /*4560*/  ISETP.GT.AND P6, PT, R13, 0x41, P0 ;  /* 0x000000410d00780c */ /* 0x000fe200007c4270 */
[----:B-----5:R-:W-:Y:S01]  /*4570*/  IMAD R17, R15, UR18, RZ ;  /* 0x000000120f117c24 */ /* 0x020fe2000f8e02ff */
[----:B------:R-:W-:Y:S01]  /*4580*/  LEA R120, P5, R200, UR10, 0x2 ;  /* 0x0000000ac8787c11 */ /* 0x000fe2000f8a10ff */
[----:B-1----:R-:W-:Y:S01]  /*4590*/  IMAD.WIDE.U32 R202, R22, 0x7, R198 ;  /* 0x0000000716ca7825 */ /* 0x002fe200078e00c6 */
        /* <DEDUP_REMOVED lines=12> */
.L_x_81:
[----:B------:R-:W-:Y:S05]  /*4660*/  BSYNC B1 ;  /* 0x0000000000017941 */ /* 0x000fea0003800000 */
.L_x_80:
        /* <DEDUP_REMOVED lines=21> */
[----:B--2---:R-:W-:Y:S01]  /*47c0*/  IMAD.WIDE.U32 R122, R11, R22, R198 ;  /* 0x000000160b7a7225 */ /* 0x004fe200078e00c6 */
[----:B------:R-:W-:-:S03]  /*47d0*/  IADD3.X R207, R155, R9, R195, P6, !PT ;  /* 0x000000099bcf7210 */ /* 0x000fc600037fe4c3 */
[----:B------:R-:W-:Y:S01]  /*47e0*/  IMAD.X R195, R203, 0x1, R19, P5 ;  /* 0x00000001cbc37824 */ /* 0x000fe200028e0613 */
[----:B---3--:R-:W-:Y:S01]  /*47f0*/  IADD3 R204, P6, R154, R122, RZ ;  /* 0x0000007a9acc7210 */ /* 0x008fe20007fde0ff */
[----:B------:R-:W-:Y:S01]  /*4800*/  IMAD.WIDE.U32 R206, R4, UR8, R206 ;  /* 0x0000000804ce7c25 */ /* 0x000fe2000f8e00ce */
[C---:B------:R-:W-:Y:S02]  /*4810*/  LEA R122, P5, R194.reuse, UR10, 0x2 ;  /* 0x0000000ac27a7c11 */ /* 0x040fe4000f8a10ff */
        /* <DEDUP_REMOVED lines=8> */
.L_x_83:
[----:B------:R-:W-:Y:S05]  /*48a0*/  BSYNC B1 ;  /* 0x0000000000017941 */ /* 0x000fea0003800000 */
.L_x_82:
[----:B-----5:R-:W-:Y:S01]  /*48b0*/  IMAD R124, R15, UR18, RZ ;  /* 0x000000120f7c7c24 */ /* 0x020fe2000f8e02ff */
[----:B------:R-:W-:Y:S01]  /*48c0*/  ISETP.GT.AND P1, PT, R13, 0x48, P0 ;  /* 0x000000480d00780c */ /* 0x000fe20000724270 */
[----:B------:R-:W-:Y:S01]  /*48d0*/  IMAD.IADD R195, R209, 0x1, R195 ;  /* 0x00000001d1c37824 */ /* 0x000fe200078e02c3 */
[----:B--2---:R-:W-:Y:S01]  /*48e0*/  LEA R122, P5, R206, UR10, 0x2 ;  /* 0x0000000ace7a7c11 */ /* 0x004fe2000f8a10ff */
        /* <DEDUP_REMOVED lines=8> */
.L_x_85:
[----:B------:R-:W-:Y:S05]  /*4970*/  BSYNC B1 ;  /* 0x0000000000017941 */ /* 0x000fea0003800000 */
.L_x_84:
        /* <DEDUP_REMOVED lines=16> */
.L_x_87:
[----:B------:R-:W-:Y:S05]  /*4a80*/  BSYNC B1 ;  /* 0x0000000000017941 */ /* 0x000fea0003800000 */
.L_x_86:
[----:B-----5:R-:W-:Y:S01]  /*4a90*/  IMAD R126, R15, UR18, RZ ;  /* 0x000000120f7e7c24 */ /* 0x020fe2000f8e02ff */
[----:B------:R-:W-:-:S03]  /*4aa0*/  LEA.HI.X R207, R17, UR11, R202, 0x2, P5 ;  /* 0x0000000b11cf7c11 */ /* 0x000fc6000a8f14ca */
[----:B------:R-:W-:-:S05]  /*4ab0*/  IMAD R127, R127, UR17, R126 ;  /* 0x000000117f7f7c24 */ /* 0x000fca000f8e027e */
[----:B------:R4:W-:Y:S04]  /*4ac0*/  @P6 STG.E desc[UR14][R194.64+0x20], R127 ;  /* 0x0000207fc2006986 */ /* 0x0009e8000c10190e */
[----:B------:R1:W2:Y:S01]  /*4ad0*/  @P1 LDG.E.LTC128B R15, desc[UR14][R206.64] ;  /* 0x0000000ece0f1981 */ /* 0x0002a2000c1e1920 */
        /* <DEDUP_REMOVED lines=8> */
[----:B------:R-:W-:Y:S01]  /*4b60*/  IMAD.IADD R201, R201, 0x1, R213 ;  /* 0x00000001c9c97824 */ /* 0x000fe200078e02d5 */
[----:B0-----:R-:W-:Y:S01]  /*4b70*/  IADD3.X R203, R23, R16, R199, P4, !PT ;  /* 0x0000001017cb7210 */ /* 0x001fe200027fe4c7 */
[-C--:B------:R-:W-:Y:S01]  /*4b80*/  IMAD.WIDE.U32 R198, R11, R22.reuse, R204 ;  /* 0x000000160bc67225 */ /* 0x080fe200078e00cc */
[----:B------:R-:W-:-:S03]  /*4b90*/  IADD3 R210, P4, R210, R22, RZ ;  /* 0x00000016d2d27210 */ /* 0x000fc60007f9e0ff */
[----:B----4-:R-:W-:Y:S01]  /*4ba0*/  IMAD.WIDE.U32 R126, R11, R22, R202 ;  /* 0x000000160b7e7225 */ /* 0x010fe200078e00ca */
[----:B------:R-:W-:Y:S02]  /*4bb0*/  IADD3 R208, P6, R154, R198, RZ ;  /* 0x000000c69ad07210 */ /* 0x000fe40007fde0ff */
[----:B------:R-:W-:Y:S01]  /*4bc0*/  IADD3 R198, P5, R210, R20, RZ ;  /* 0x00000014d2c67210 */ /* 0x000fe20007fbe0ff */
[----:B------:R-:W-:Y:S01]  /*4bd0*/  IMAD.X R211, R209, 0x1, R23, P4 ;  /* 0x00000001d1d37824 */ /* 0x000fe200020e0617 */
[----:B------:R-:W-:Y:S02]  /*4be0*/  ISETP.GT.AND P4, PT, R13, 0x51, P2 ;  /* 0x000000510d00780c */ /* 0x000fe40001784270 */
[-C--:B------:R-:W-:Y:S01]  /*4bf0*/  IADD3.X R209, R155, R9.reuse, R199, P6, !PT ;  /* 0x000000099bd17210 */ /* 0x080fe200037fe4c7 */
[----:B------:R-:W-:Y:S01]  /*4c00*/  IMAD.X R199, R211, 0x1, R19, P5 ;  /* 0x00000001d3c77824 */ /* 0x000fe200028e0613 */
[----:B-1----:R-:W-:Y:S02]  /*4c10*/  IADD3 R206, P6, R154, R126, RZ ;  /* 0x0000007e9ace7210 */ /* 0x002fe40007fde0ff */
[----:B------:R-:W-:Y:S01]  /*4c20*/  LEA R126, P5, R198, UR10, 0x2 ;  /* 0x0000000ac67e7c11 */ /* 0x000fe2000f8a10ff */
[----:B------:R-:W-:Y:S01]  /*4c30*/  IMAD.WIDE.U32 R208, R4, UR8, R208 ;  /* 0x0000000804d07c25 */ /* 0x000fe2000f8e00d0 */
[----:B------:R-:W-:-:S02]  /*4c40*/  IADD3.X R207, R155, R9, R127, P6, !PT ;  /* 0x000000099bcf7210 */ /* 0x000fc400037fe47f */
[----:B------:R-:W-:Y:S01]  /*4c50*/  LEA.HI.X R127, R198, UR11, R199, 0x2, P5 ;  /* 0x0000000bc67f7c11 */ /* 0x000fe2000a8f14c7 */
[----:B------:R-:W-:-:S04]  /*4c60*/  IMAD.WIDE.U32 R198, R152, 0x140, R162 ;  /* 0x0000014098c67825 */ /* 0x000fc800078e00a2 */
[----:B--2---:R-:W-:-:S04]  /*4c70*/  IMAD R17, R15, UR18, RZ ;  /* 0x000000120f117c24 */ /* 0x004fc8000f8e02ff */
[----:B------:R-:W-:-:S05]  /*4c80*/  IMAD R17, R128, UR17, R17 ;  /* 0x0000001180117c24 */ /* 0x000fca000f8e0211 */
[----:B------:R0:W-:Y:S01]  /*4c90*/  @P1 STG.E desc[UR14][R200.64], R17 ;  /* 0x00000011c8001986 */ /* 0x0001e2000c10190e */
[----:B------:R-:W-:Y:S05]  /*4ca0*/  @!P4 BRA `(.L_x_89) ;  /* 0x000000000004c947 */ /* 0x000fea0003800000 */
[----:B------:R1:W5:Y:S02]  /*4cb0*/  LDG.E.LTC128B R15, desc[UR14][R126.64] ;  /* 0x0000000e7e0f7981 */ /* 0x000364000c1e1920 */
.L_x_89:
[----:B------:R-:W-:Y:S05]  /*4cc0*/  BSYNC B1 ;  /* 0x0000000000017941 */ /* 0x000fea0003800000 */
.L_x_88:
        /* <DEDUP_REMOVED lines=12> */
.L_x_91:
[----:B------:R-:W-:Y:S05]  /*4d90*/  BSYNC B1 ;  /* 0x0000000000017941 */ /* 0x000fea0003800000 */
.L_x_90:
        /* <DEDUP_REMOVED lines=16> */
.L_x_93:
[----:B------:R-:W-:Y:S05]  /*4ea0*/  BSYNC B1 ;  /* 0x0000000000017941 */ /* 0x000fea0003800000 */
.L_x_92:
        /* <DEDUP_REMOVED lines=10> */
[----:B0-----:R-:W-:Y:S01]  /*4f50*/  IADD3.X R207, R23, R16, R205, P4, !PT ;  /* 0x0000001017cf7210 */ /* 0x001fe200027fe4cd */
[----:B------:R-:W-:Y:S01]  /*4f60*/  IMAD.WIDE.U32 R204, R152, 0x160, R172 ;  /* 0x0000016098cc7825 */ /* 0x000fe200078e00ac */
[-C--:B------:R-:W-:Y:S02]  /*4f70*/  IADD3 R210, P4, R210, R22.reuse, RZ ;  /* 0x00000016d2d27210 */ /* 0x080fe40007f9e0ff */
[-C--:B------:R-:W-:Y:S01]  /*4f80*/  IADD3 R208, P6, R202, R22.reuse, RZ ;  /* 0x00000016cad07210 */ /* 0x080fe20007fde0ff */
[----:B------:R-:W-:-:S03]  /*4f90*/  IMAD.WIDE.U32 R130, R11, R22, R206 ;  /* 0x000000160b827225 */ /* 0x000fc600078e00ce */
[----:B----4-:R-:W-:Y:S01]  /*4fa0*/  IADD3.X R209, R23, R16, R203, P6, !PT ;  /* 0x0000001017d17210 */ /* 0x010fe200037fe4cb */
[----:B------:R-:W-:Y:S01]  /*4fb0*/  IMAD.IADD R205, R205, 0x1, R17 ;  /* 0x00000001cdcd7824 */ /* 0x000fe200078e0211 */
[----:B------:R-:W-:Y:S01]  /*4fc0*/  IADD3 R130, P5, R154, R130, RZ ;  /* 0x000000829a827210 */ /* 0x000fe20007fbe0ff */
[----:B-1----:R-:W-:-:S03]  /*4fd0*/  IMAD.WIDE.U32 R212, R11, R22, R208 ;  /* 0x000000160bd47225 */ /* 0x002fc600078e00d0 */
[----:B------:R-:W-:-:S03]  /*4fe0*/  IADD3.X R131, R155, R9, R131, P5, !PT ;  /* 0x000000099b837210 */ /* 0x000fc60002ffe483 */
[----:B------:R-:W-:-:S04]  /*4ff0*/  IMAD.WIDE.U32 R130, R4, UR8, R130 ;  /* 0x0000000804827c25 */ /* 0x000fc8000f8e0082 */
[----:B---3--:R-:W-:-:S04]  /*5000*/  IMAD R211, R15, UR18, RZ ;  /* 0x000000120fd37c24 */ /* 0x008fc8000f8e02ff */
[----:B------:R-:W-:Y:S01]  /*5010*/  IMAD R215, R132, UR17, R211 ;  /* 0x0000001184d77c24 */ /* 0x000fe2000f8e02d3 */
[----:B------:R-:W-:Y:S01]  /*5020*/  IADD3 R132, P5, R210, R20, RZ ;  /* 0x00000014d2847210 */ /* 0x000fe20007fbe0ff */
[----:B------:R-:W-:Y:S01]  /*5030*/  IMAD.X R211, R214, 0x1, R23, P4 ;  /* 0x00000001d6d37824 */ /* 0x000fe200020e0617 */
[----:B------:R-:W-:Y:S02]  /*5040*/  ISETP.GT.AND P4, PT, R13, 0x59, P2 ;  /* 0x000000590d00780c */ /* 0x000fe40001784270 */
[----:B------:R0:W-:Y:S01]  /*5050*/  @P1 STG.E desc[UR14][R204.64], R215 ;  /* 0x000000d7cc001986 */ /* 0x0001e2000c10190e */
[----:B------:R-:W-:Y:S01]  /*5060*/  IMAD.X R203, R211, 0x1, R19, P5 ;  /* 0x00000001d3cb7824 */ /* 0x000fe200028e0613 */
[----:B------:R-:W-:-:S04]  /*5070*/  LEA R202, P1, R132, UR10, 0x2 ;  /* 0x0000000a84ca7c11 */ /* 0x000fc8000f8210ff */
[----:B------:R-:W-:-:S05]  /*5080*/  LEA.HI.X R203, R132, UR11, R203, 0x2, P1 ;  /* 0x0000000b84cb7c11 */ /* 0x000fca00088f14cb */
[----:B------:R-:W-:Y:S05]  /*5090*/  @!P4 BRA `(.L_x_95) ;  /* 0x000000000004c947 */ /* 0x000fea0003800000 */
[----:B------:R1:W5:Y:S02]  /*50a0*/  LDG.E.LTC128B R15, desc[UR14][R202.64] ;  /* 0x0000000eca0f7981 */ /* 0x000364000c1e1920 */
.L_x_95:
[----:B------:R-:W-:Y:S05]  /*50b0*/  BSYNC B1 ;  /* 0x0000000000017941 */ /* 0x000fea0003800000 */
.L_x_94:
[----:B------:R-:W-:Y:S01]  /*50c0*/  IMAD.IADD R131, R10, 0x1, R131 ;  /* 0x000000010a837824 */ /* 0x000fe200078e0283 */
[----:B-1----:R-:W-:Y:S01]  /*50d0*/  LEA R202, P1, R130, UR10, 0x2 ;  /* 0x0000000a82ca7c11 */ /* 0x002fe2000f8210ff */
[----:B-----5:R-:W-:Y:S01]  /*50e0*/  IMAD R132, R15, UR18, RZ ;  /* 0x000000120f847c24 */ /* 0x020fe2000f8e02ff */
[----:B------:R-:W-:Y:S01]  /*50f0*/  IADD3 R212, P5, R154, R212, RZ ;  /* 0x000000d49ad47210 */ /* 0x000fe20007fbe0ff */
[----:B------:R-:W-:Y:S01]  /*5100*/  BSSY B1, `(.L_x_96) ;  /* 0x000000b000017945 */ /* 0x000fe20003800000 */
[----:B------:R-:W-:Y:S01]  /*5110*/  LEA.HI.X R203, R130, UR11, R131, 0x2, P1 ;  /* 0x0000000b82cb7c11 */ /* 0x000fe200088f1483 */
[----:B------:R-:W-:Y:S01]  /*5120*/  IMAD.WIDE.U32 R130, R152, 0x160, R162 ;  /* 0x0000016098827825 */ /* 0x000fe200078e00a2 */
[----:B------:R-:W-:Y:S02]  /*5130*/  IADD3.X R213, R155, R9, R213, P5, !PT ;  /* 0x000000099bd57210 */ /* 0x000fe40002ffe4d5 */
[----:B------:R-:W-:Y:S01]  /*5140*/  ISETP.GT.AND P5, PT, R13, 0x58, P0 ;  /* 0x000000580d00780c */ /* 0x000fe200007a4270 */
[----:B------:R-:W-:-:S02]  /*5150*/  IMAD.IADD R131, R17, 0x1, R131 ;  /* 0x0000000111837824 */ /* 0x000fc400078e0283 */
[----:B------:R-:W-:Y:S02]  /*5160*/  IMAD R133, R133, UR17, R132 ;  /* 0x0000001185857c24 */ /* 0x000fe4000f8e0284 */
[----:B------:R-:W-:-:S03]  /*5170*/  IMAD.WIDE.U32 R212, R4, UR8, R212 ;  /* 0x0000000804d47c25 */ /* 0x000fc6000f8e00d4 */
[----:B------:R1:W-:Y:S05]  /*5180*/  @P4 STG.E desc[UR14][R130.64], R133 ;  /* 0x0000008582004986 */ /* 0x0003ea000c10190e */
[----:B------:R-:W-:Y:S05]  /*5190*/  @!P5 BRA `(.L_x_97) ;  /* 0x000000000004d947 */ /* 0x000fea0003800000 */
[----:B------:R3:W5:Y:S02]  /*51a0*/  LDG.E.LTC128B R15, desc[UR14][R202.64+0x20] ;  /* 0x0000200eca0f7981 */ /* 0x000764000c1e1920 */
.L_x_97:
[----:B------:R-:W-:Y:S05]  /*51b0*/  BSYNC B1 ;  /* 0x0000000000017941 */ /* 0x000fea0003800000 */
.L_x_96:
[----:B-----5:R-:W-:Y:S01]  /*51c0*/  IMAD R17, R15, UR18, RZ ;  /* 0x000000120f117c24 */ /* 0x020fe2000f8e02ff */
[----:B------:R-:W-:Y:S01]  /*51d0*/  LEA R132, P1, R212, UR10, 0x2 ;  /* 0x0000000ad4847c11 */ /* 0x000fe2000f8210ff */
[----:B-1----:R-:W-:Y:S01]  /*51e0*/  IMAD.IADD R133, R10, 0x1, R213 ;  /* 0x000000010a857824 */ /* 0x002fe200078e02d5 */
[----:B------:R-:W-:Y:S01]  /*51f0*/  BSSY B1, `(.L_x_98) ;  /* 0x000000c000017945 */ /* 0x000fe20003800000 */
[----:B------:R-:W-:Y:S02]  /*5200*/  IMAD R213, R134, UR17, R17 ;  /* 0x0000001186d57c24 */ /* 0x000fe4000f8e0211 */
[----:B------:R-:W-:Y:S01]  /*5210*/  IMAD.WIDE.U32 R210, R22, 0x7, R210 ;  /* 0x0000000716d27825 */ /* 0x000fe200078e00d2 */
[----:B------:R-:W-:Y:S02]  /*5220*/  LEA.HI.X R133, R212, UR11, R133, 0x2, P1 ;  /* 0x0000000bd4857c11 */ /* 0x000fe400088f1485 */
[----:B------:R1:W-:Y:S01]  /*5230*/  @P5 STG.E desc[UR14][R204.64+0x20], R213 ;  /* 0x000020d5cc005986 */ /* 0x0003e2000c10190e */
[----:B------:R-:W-:Y:S01]  /*5240*/  ISETP.GT.AND P5, PT, R13, 0x59, P0 ;  /* 0x000000590d00780c */ /* 0x000fe200007a4270 */
[----:B0-----:R-:W-:Y:S01]  /*5250*/  IMAD.IADD R215, R16, 0x1, R211 ;  /* 0x0000000110d77824 */ /* 0x001fe200078e02d3 */
[----:B------:R-:W-:-:S02]  /*5260*/  IADD3 R17, P4, R20, R210, RZ ;  /* 0x000000d214117210 */ /* 0x000fc40007f9e0ff */
[----:B------:R-:W-:-:S03]  /*5270*/  ISETP.GT.AND P1, PT, R13, 0x60, P2 ;  /* 0x000000600d00780c */ /* 0x000fc60001724270 */
[----:B------:R-:W-:-:S06]  /*5280*/  IMAD.X R212, R215, 0x1, R19, P4 ;  /* 0x00000001d7d47824 */ /* 0x000fcc00020e0613 */
[----:B-1----:R-:W-:Y:S05]  /*5290*/  @!P5 BRA `(.L_x_99) ;  /* 0x000000000004d947 */ /* 0x002fea0003800000 */
[----:B------:R0:W5:Y:S02]  /*52a0*/  LDG.E.LTC128B R15, desc[UR14][R132.64+0x20] ;  /* 0x0000200e840f7981 */ /* 0x000164000c1e1920 */
.L_x_99:
[----:B------:R-:W-:Y:S05]  /*52b0*/  BSYNC B1 ;  /* 0x0000000000017941 */ /* 0x000fea0003800000 */
.L_x_98:
[----:B-----5:R-:W-:Y:S01]  /*52c0*/  IMAD R134, R15, UR18, RZ ;  /* 0x000000120f867c24 */ /* 0x020fe2000f8e02ff */
[----:B------:R-:W-:-:S03]  /*52d0*/  LEA R216, P4, R17, UR10, 0x2 ;  /* 0x0000000a11d87c11 */ /* 0x000fc6000f8810ff */
[----:B------:R-:W-:Y:S01]  /*52e0*/  IMAD R219, R135, UR17, R134 ;  /* 0x0000001187db7c24 */ /* 0x000fe2000f8e0286 */
[----:B------:R-:W-:-:S04]  /*52f0*/  LEA.HI.X R217, R17, UR11, R212, 0x2, P4 ;  /* 0x0000000b11d97c11 */ /* 0x000fc8000a0f14d4 */
[----:B------:R1:W-:Y:S04]  /*5300*/  @P5 STG.E desc[UR14][R130.64+0x20], R219 ;  /* 0x000020db82005986 */ /* 0x0003e8000c10190e */
[----:B------:R-:W4:Y:S01]  /*5310*/  @P1 LDG.E.LTC128B R15, desc[UR14][R216.64] ;  /* 0x0000000ed80f1981 */ /* 0x000f22000c1e1920 */
[----:B------:R-:W-:Y:S01]  /*5320*/  IMAD R17, R153, 0x180, RZ ;  /* 0x0000018099117824 */ /* 0x000fe200078e02ff */
[----:B------:R-:W-:Y:S01]  /*5330*/  IADD3 R210, P4, R210, R22, RZ ;  /* 0x00000016d2d27210 */ /* 0x000fe20007f9e0ff */
[----:B------:R-:W-:Y:S01]  /*5340*/  IMAD.WIDE.U32 R134, R152, 0x180, R172 ;  /* 0x0000018098867825 */ /* 0x000fe200078e00ac */
[----:B------:R-:W-:Y:S03]  /*5350*/  BSSY B1, `(.L_x_100) ;  /* 0x0000012000017945 */ /* 0x000fe60003800000 */
[----:B------:R-:W-:-:S04]  /*5360*/  IMAD.WIDE.U32 R212, R22, 0x7, R206 ;  /* 0x0000000716d47825 */ /* 0x000fc800078e00ce */
[----:B------:R-:W-:Y:S01]  /*5370*/  IMAD.IADD R207, R135, 0x1, R17 ;  /* 0x0000000187cf7824 */ /* 0x000fe200078e0211 */
[----:B------:R-:W-:Y:S01]  /*5380*/  IADD3 R214, P5, R212, R22, RZ ;  /* 0x00000016d4d67210 */ /* 0x000fe20007fbe0ff */
[----:B------:R-:W-:Y:S02]  /*5390*/  IMAD.MOV.U32 R206, RZ, RZ, R134 ;  /* 0x000000ffffce7224 */ /* 0x000fe400078e0086 */
[----:B----4-:R-:W-:-:S04]  /*53a0*/  IMAD R211, R15, UR18, RZ ;  /* 0x000000120fd37c24 */ /* 0x010fc8000f8e02ff */
[----:B------:R-:W-:Y:S02]  /*53b0*/  IMAD R221, R136, UR17, R211 ;  /* 0x0000001188dd7c24 */ /* 0x000fe4000f8e02d3 */
[----:B------:R-:W-:Y:S01]  /*53c0*/  IMAD.X R211, R215, 0x1, R23, P4 ;  /* 0x00000001d7d37824 */ /* 0x000fe200020e0617 */
[----:B------:R-:W-:Y:S02]  /*53d0*/  IADD3 R134, P4, R210, R20, RZ ;  /* 0x00000014d2867210 */ /* 0x000fe40007f9e0ff */
[----:B------:R1:W-:Y:S01]  /*53e0*/  @P1 STG.E desc[UR14][R206.64], R221 ;  /* 0x000000ddce001986 */ /* 0x0003e2000c10190e */
[----:B------:R-:W-:Y:S02]  /*53f0*/  ISETP.GT.AND P1, PT, R13, 0x61, P2 ;  /* 0x000000610d00780c */ /* 0x000fe40001724270 */
[----:B------:R-:W-:Y:S01]  /*5400*/  IMAD.X R135, R211, 0x1, R19, P4 ;  /* 0x00000001d3877824 */ /* 0x000fe200020e0613 */
[----:B------:R-:W-:Y:S02]  /*5410*/  IADD3.X R215, R23, R16, R213, P5, !PT ;  /* 0x0000001017d77210 */ /* 0x000fe40002ffe4d5 */
[----:B------:R-:W-:-:S04]  /*5420*/  LEA R212, P4, R134, UR10, 0x2 ;  /* 0x0000000a86d47c11 */ /* 0x000fc8000f8810ff */
[----:B------:R-:W-:Y:S01]  /*5430*/  LEA.HI.X R213, R134, UR11, R135, 0x2, P4 ;  /* 0x0000000b86d57c11 */ /* 0x000fe2000a0f1487 */
[----:B------:R-:W-:-:S03]  /*5440*/  IMAD.WIDE.U32 R134, R11, R22, R214 ;  /* 0x000000160b867225 */ /* 0x000fc600078e00d6 */
[----:B-1----:R-:W-:Y:S05]  /*5450*/  @!P1 BRA `(.L_x_101) ;  /* 0x0000000000049947 */ /* 0x002fea0003800000 */
[----:B------:R1:W5:Y:S02]  /*5460*/  LDG.E.LTC128B R15, desc[UR14][R212.64] ;  /* 0x0000000ed40f7981 */ /* 0x000364000c1e1920 */
.L_x_101:
[----:B------:R-:W-:Y:S05]  /*5470*/  BSYNC B1 ;  /* 0x0000000000017941 */ /* 0x000fea0003800000 */
.L_x_100:
[----:B-1----:R-:W-:Y:S01]  /*5480*/  IADD3 R212, P4, R154, R134, RZ ;  /* 0x000000869ad47210 */ /* 0x002fe20007f9e0ff */
[----:B-----5:R-:W-:Y:S01]  /*5490*/  IMAD R136, R15, UR18, RZ ;  /* 0x000000120f887c24 */ /* 0x020fe2000f8e02ff */
[----:B------:R-:W-:Y:S01]  /*54a0*/  ISETP.GT.AND P5, PT, R13, 0x60, P0 ;  /* 0x000000600d00780c */ /* 0x000fe200007a4270 */
[----:B------:R-:W-:Y:S01]  /*54b0*/  BSSY B1, `(.L_x_102) ;  /* 0x0000016000017945 */ /* 0x000fe20003800000 */
[----:B------:R-:W-:Y:S01]  /*54c0*/  IADD3.X R213, R155, R9, R135, P4, !PT ;  /* 0x000000099bd57210 */ /* 0x000fe200027fe487 */
[----:B------:R-:W-:-:S04]  /*54d0*/  IMAD.WIDE.U32 R134, R22, 0x7, R208 ;  /* 0x0000000716867825 */ /* 0x000fc800078e00d0 */
[----:B------:R-:W-:Y:S01]  /*54e0*/  IMAD.WIDE.U32 R208, R4, UR8, R212 ;  /* 0x0000000804d07c25 */ /* 0x000fe2000f8e00d4 */
[----:B------:R-:W-:-:S03]  /*54f0*/  IADD3 R212, P4, R134, R22, RZ ;  /* 0x0000001686d47210 */ /* 0x000fc60007f9e0ff */
[----:B------:R-:W-:Y:S01]  /*5500*/  IMAD R219, R137, UR17, R136 ;  /* 0x0000001189db7c24 */ /* 0x000fe2000f8e0288 */
[----:B------:R-:W-:Y:S01]  /*5510*/  IADD3.X R213, R23, R16, R135, P4, !PT ;  /* 0x0000001017d57210 */ /* 0x000fe200027fe487 */
[----:B------:R-:W-:Y:S01]  /*5520*/  IMAD.IADD R135, R10, 0x1, R209 ;  /* 0x000000010a877824 */ /* 0x000fe200078e02d1 */
[----:B------:R-:W-:-:S04]  /*5530*/  LEA R134, P4, R208, UR10, 0x2 ;  /* 0x0000000ad0867c11 */ /* 0x000fc8000f8810ff */
[----:B------:R-:W-:Y:S01]  /*5540*/  LEA.HI.X R135, R208, UR11, R135, 0x2, P4 ;  /* 0x0000000bd0877c11 */ /* 0x000fe2000a0f1487 */
[----:B------:R-:W-:-:S03]  /*5550*/  IMAD.WIDE.U32 R208, R11, R22, R212 ;  /* 0x000000160bd07225 */ /* 0x000fc600078e00d4 */
[----:B------:R-:W-:-:S04]  /*5560*/  IADD3 R216, P4, R154, R208, RZ ;  /* 0x000000d09ad87210 */ /* 0x000fc80007f9e0ff */
[----:B------:R-:W-:Y:S01]  /*5570*/  IADD3.X R217, R155, R9, R209, P4, !PT ;  /* 0x000000099bd97210 */ /* 0x000fe200027fe4d1 */
[----:B------:R-:W-:-:S04]  /*5580*/  IMAD.WIDE.U32 R208, R152, 0x180, R162 ;  /* 0x0000018098d07825 */ /* 0x000fc800078e00a2 */
[----:B------:R-:W-:Y:S02]  /*5590*/  IMAD.IADD R209, R17, 0x1, R209 ;  /* 0x0000000111d17824 */ /* 0x000fe400078e02d1 */
[----:B------:R-:W-:-:S03]  /*55a0*/  IMAD.WIDE.U32 R216, R4, UR8, R216 ;  /* 0x0000000804d87c25 */ /* 0x000fc6000f8e00d8 */
[----:B------:R1:W-:Y:S01]  /*55b0*/  @P1 STG.E desc[UR14][R208.64], R219 ;  /* 0x000000dbd0001986 */ /* 0x0003e2000c10190e */
[----:B------:R-:W-:Y:S01]  /*55c0*/  IMAD.IADD R17, R10, 0x1, R217 ;  /* 0x000000010a117824 */ /* 0x000fe200078e02d9 */
[----:B------:R-:W-:-:S04]  /*55d0*/  LEA R136, P4, R216, UR10, 0x2 ;  /* 0x0000000ad8887c11 */ /* 0x000fc8000f8810ff */
[----:B------:R-:W-:Y:S01]  /*55e0*/  LEA.HI.X R137, R216, UR11, R17, 0x2, P4 ;  /* 0x0000000bd8897c11 */ /* 0x000fe2000a0f1411 */
[----:B------:R-:W-:Y:S08]  /*55f0*/  @!P5 BRA `(.L_x_103) ;  /* 0x000000000004d947 */ /* 0x000ff00003800000 */
[----:B------:R4:W5:Y:S02]  /*5600*/  LDG.E.LTC128B R15, desc[UR14][R134.64+0x20] ;  /* 0x0000200e860f7981 */ /* 0x000964000c1e1920 */
.L_x_103:
[----:B------:R-:W-:Y:S05]  /*5610*/  BSYNC B1 ;  /* 0x0000000000017941 */ /* 0x000fea0003800000 */
.L_x_102:
[----:B-----5:R-:W-:Y:S01]  /*5620*/  IMAD R17, R15, UR18, RZ ;  /* 0x000000120f117c24 */ /* 0x020fe2000f8e02ff */
[----:B------:R-:W-:Y:S01]  /*5630*/  ISETP.GT.AND P4, PT, R13, 0x61, P0 ;  /* 0x000000610d00780c */ /* 0x000fe20000784270 */
[----:B------:R-:W-:Y:S01]  /*5640*/  BSSY B1, `(.L_x_104) ;  /* 0x0000006000017945 */ /* 0x000fe20003800000 */
[----:B------:R-:W-:-:S04]  /*5650*/  IMAD.WIDE.U32 R210, R22, 0x7, R210 ;  /* 0x0000000716d27825 */ /* 0x000fc800078e00d2 */
[----:B------:R-:W-:-:S05]  /*5660*/  IMAD R17, R138, UR17, R17 ;  /* 0x000000118a117c24 */ /* 0x000fca000f8e0211 */
[----:B------:R0:W-:Y:S02]  /*5670*/  @P5 STG.E desc[UR14][R206.64+0x20], R17 ;  /* 0x00002011ce005986 */ /* 0x0001e4000c10190e */
[----:B------:R-:W-:Y:S05]  /*5680*/  @!P4 BRA `(.L_x_105) ;  /* 0x000000000004c947 */ /* 0x000fea0003800000 */
[----:B------:R0:W5:Y:S02]  /*5690*/  LDG.E.LTC128B R15, desc[UR14][R136.64+0x20] ;  /* 0x0000200e880f7981 */ /* 0x000164000c1e1920 */
.L_x_105:
[----:B------:R-:W-:Y:S05]  /*56a0*/  BSYNC B1 ;  /* 0x0000000000017941 */ /* 0x000fea0003800000 */
.L_x_104:
[----:B0-----:R-:W-:Y:S01]  /*56b0*/  IADD3 R17, P5, R20, R210, RZ ;  /* 0x000000d214117210 */ /* 0x001fe20007fbe0ff */
[----:B-----5:R-:W-:Y:S01]  /*56c0*/  IMAD R138, R15, UR18, RZ ;  /* 0x000000120f8a7c24 */ /* 0x020fe2000f8e02ff */
[----:B------:R-:W-:Y:S01]  /*56d0*/  ISETP.GT.AND P1, PT, R13, 0x68, P2 ;  /* 0x000000680d00780c */ /* 0x000fe20001724270 */
[----:B------:R-:W-:Y:S02]  /*56e0*/  IMAD.IADD R217, R16, 0x1, R211 ;  /* 0x0000000110d97824 */ /* 0x000fe400078e02d3 */
[----:B-1----:R-:W-:Y:S02]  /*56f0*/  IMAD R219, R139, UR17, R138 ;  /* 0x000000118bdb7c24 */ /* 0x002fe4000f8e028a */
[----:B------:R-:W-:Y:S01]  /*5700*/  IMAD.X R216, R217, 0x1, R19, P5 ;  /* 0x00000001d9d87824 */ /* 0x000fe200028e0613 */
[C---:B------:R-:W-:Y:S02]  /*5710*/  LEA R138, P5, R17.reuse, UR10, 0x2 ;  /* 0x0000000a118a7c11 */ /* 0x040fe4000f8a10ff */
[----:B------:R0:W-:Y:S02]  /*5720*/  @P4 STG.E desc[UR14][R208.64+0x20], R219 ;  /* 0x000020dbd0004986 */ /* 0x0001e4000c10190e */
[----:B------:R-:W-:-:S05]  /*5730*/  LEA.HI.X R139, R17, UR11, R216, 0x2, P5 ;  /* 0x0000000b118b7c11 */ /* 0x000fca000a8f14d8 */
[----:B------:R1:W2:Y:S01]  /*5740*/  @P1 LDG.E.LTC128B R15, desc[UR14][R138.64] ;  /* 0x0000000e8a0f1981 */ /* 0x0002a2000c1e1920 */
[----:B------:R-:W-:Y:S01]  /*5750*/  IADD3 R216, P4, R210, R22, RZ ;  /* 0x00000016d2d87210 */ /* 0x000fe20007f9e0ff */
[----:B------:R-:W-:Y:S01]  /*5760*/  IMAD.WIDE.U32 R210, R152, 0x1a0, R172 ;  /* 0x000001a098d27825 */ /* 0x000fe200078e00ac */
[----:B------:R-:W-:Y:S03]  /*5770*/  BSSY B1, `(.L_x_106) ;  /* 0x0000011000017945 */ /* 0x000fe60003800000 */
[----:B------:R-:W-:-:S04]  /*5780*/  IMAD.WIDE.U32 R214, R22, 0x7, R214 ;  /* 0x0000000716d67825 */ /* 0x000fc800078e00d6 */
[----:B------:R-:W-:Y:S01]  /*5790*/  IMAD.X R217, R217, 0x1, R23, P4 ;  /* 0x00000001d9d97824 */ /* 0x000fe200020e0617 */
[----:B-1----:R-:W-:Y:S01]  /*57a0*/  IADD3 R139, P4, R216, R20, RZ ;  /* 0x00000014d88b7210 */ /* 0x002fe20007f9e0ff */
[----:B--2---:R-:W-:-:S04]  /*57b0*/  IMAD R17, R15, UR18, RZ ;  /* 0x000000120f117c24 */ /* 0x004fc8000f8e02ff */
[----:B------:R-:W-:Y:S02]  /*57c0*/  IMAD R221, R140, UR17, R17 ;  /* 0x000000118cdd7c24 */ /* 0x000fe4000f8e0211 */
[----:B------:R-:W-:Y:S02]  /*57d0*/  IMAD R17, R153, 0x1a0, RZ ;  /* 0x000001a099117824 */ /* 0x000fe400078e02ff */
[----:B------:R-:W-:Y:S01]  /*57e0*/  IMAD.X R140, R217, 0x1, R19, P4 ;  /* 0x00000001d98c7824 */ /* 0x000fe200020e0613 */
[----:B------:R-:W-:Y:S01]  /*57f0*/  LEA R138, P4, R139, UR10, 0x2 ;  /* 0x0000000a8b8a7c11 */ /* 0x000fe2000f8810ff */
[----:B------:R-:W-:-:S03]  /*5800*/  IMAD.IADD R211, R211, 0x1, R17 ;  /* 0x00000001d3d37824 */ /* 0x000fc600078e0211 */
[----:B------:R-:W-:Y:S02]  /*5810*/  LEA.HI.X R139, R139, UR11, R140, 0x2, P4 ;  /* 0x0000000b8b8b7c11 */ /* 0x000fe4000a0f148c */
[----:B------:R1:W-:Y:S01]  /*5820*/  @P1 STG.E desc[UR14][R210.64], R221 ;  /* 0x000000ddd2001986 */ /* 0x0003e2000c10190e */
[----:B------:R-:W-:-:S04]  /*5830*/  IADD3 R218, P1, R214, R22, RZ ;  /* 0x00000016d6da7210 */ /* 0x000fc80007f3e0ff */
[----:B0-----:R-:W-:Y:S02]  /*5840*/  IADD3.X R219, R23, R16, R215, P1, !PT ;  /* 0x0000001017db7210 */ /* 0x001fe40000ffe4d7 */
[----:B------:R-:W-:-:S13]  /*5850*/  ISETP.GT.AND P1, PT, R13, 0x69, P2 ;  /* 0x000000690d00780c */ /* 0x000fda0001724270 */
[----:B-1----:R-:W-:Y:S05]  /*5860*/  @!P1 BRA `(.L_x_107) ;  /* 0x0000000000049947 */ /* 0x002fea0003800000 */
[----:B------:R0:W5:Y:S02]  /*5870*/  LDG.E.LTC128B R15, desc[UR14][R138.64] ;  /* 0x0000000e8a0f7981 */ /* 0x000164000c1e1920 */
.L_x_107:
[----:B------:R-:W-:Y:S05]  /*5880*/  BSYNC B1 ;  /* 0x0000000000017941 */ /* 0x000fea0003800000 */
.L_x_106:
[----:B0-----:R-:W-:Y:S01]  /*5890*/  IMAD.WIDE.U32 R138, R11, R22, R218 ;  /* 0x000000160b8a7225 */ /* 0x001fe200078e00da */
[----:B------:R-:W-:Y:S01]  /*58a0*/  ISETP.GT.AND P5, PT, R13, 0x68, P0 ;  /* 0x000000680d00780c */ /* 0x000fe200007a4270 */
[----:B------:R-:W-:Y:S02]  /*58b0*/  BSSY B1, `(.L_x_108) ;  /* 0x0000018000017945 */ /* 0x000fe40003800000 */
[----:B-----5:R-:W-:Y:S01]  /*58c0*/  IMAD R140, R15, UR18, RZ ;  /* 0x000000120f8c7c24 */ /* 0x020fe2000f8e02ff */
[----:B------:R-:W-:-:S03]  /*58d0*/  IADD3 R214, P4, R154, R138, RZ ;  /* 0x0000008a9ad67210 */ /* 0x000fc60007f9e0ff */
[----:B------:R-:W-:Y:S01]  /*58e0*/  IMAD R223, R141, UR17, R140 ;  /* 0x000000118ddf7c24 */ /* 0x000fe2000f8e028c */
[----:B------:R-:W-:Y:S01]  /*58f0*/  IADD3.X R215, R155, R9, R139, P4, !PT ;  /* 0x000000099bd77210 */ /* 0x000fe200027fe48b */
[----:B------:R-:W-:-:S04]  /*5900*/  IMAD.WIDE.U32 R138, R22, 0x7, R212 ;  /* 0x00000007168a7825 */ /* 0x000fc800078e00d4 */
[----:B------:R-:W-:Y:S01]  /*5910*/  IMAD.WIDE.U32 R212, R4, UR8, R214 ;  /* 0x0000000804d47c25 */ /* 0x000fe2000f8e00d6 */
[----:B------:R-:W-:-:S04]  /*5920*/  IADD3 R214, P4, R138, R22, RZ ;  /* 0x000000168ad67210 */ /* 0x000fc80007f9e0ff */
        /* <DEDUP_REMOVED lines=16> */
.L_x_109:
[----:B------:R-:W-:Y:S05]  /*5a30*/  BSYNC B1 ;  /* 0x0000000000017941 */ /* 0x000fea0003800000 */
.L_x_108:
        /* <DEDUP_REMOVED lines=8> */
.L_x_111:
[----:B------:R-:W-:Y:S05]  /*5ac0*/  BSYNC B1 ;  /* 0x0000000000017941 */ /* 0x000fea0003800000 */
.L_x_110:
[----:B-----5:R-:W-:Y:S01]  /*5ad0*/  IMAD R142, R15, UR18, RZ ;  /* 0x000000120f8e7c24 */ /* 0x020fe2000f8e02ff */
[----:B------:R-:W-:Y:S01]  /*5ae0*/  ISETP.GT.AND P1, PT, R13, 0x70, P2 ;  /* 0x000000700d00780c */ /* 0x000fe20001724270 */
[----:B--2---:R-:W-:Y:S02]  /*5af0*/  IMAD.IADD R17, R16, 0x1, R217 ;  /* 0x0000000110117824 */ /* 0x004fe400078e02d9 */
[----:B------:R-:W-:Y:S01]  /*5b00*/  IMAD R221, R143, UR17, R142 ;  /* 0x000000118fdd7c24 */ /* 0x000fe2000f8e028e */
[----:B------:R-:W-:-:S04]  /*5b10*/  IADD3 R142, P5, R20, R216, RZ ;  /* 0x000000d8148e7210 */ /* 0x000fc80007fbe0ff */
[----:B------:R2:W-:Y:S01]  /*5b20*/  @P4 STG.E desc[UR14][R212.64+0x20], R221 ;  /* 0x000020ddd4004986 */ /* 0x0005e2000c10190e */
[----:B------:R-:W-:Y:S01]  /*5b30*/  IMAD.X R143, R17, 0x1, R19, P5 ;  /* 0x00000001118f7824 */ /* 0x000fe200028e0613 */
[----:B------:R-:W-:-:S04]  /*5b40*/  LEA R222, P5, R142, UR10, 0x2 ;  /* 0x0000000a8ede7c11 */ /* 0x000fc8000f8a10ff */
[----:B0-----:R-:W-:-:S05]  /*5b50*/  LEA.HI.X R223, R142, UR11, R143, 0x2, P5 ;  /* 0x0000000b8edf7c11 */ /* 0x001fca000a8f148f */
[----:B------:R-:W3:Y:S01]  /*5b60*/  @P1 LDG.E.LTC128B R15, desc[UR14][R222.64] ;  /* 0x0000000ede0f1981 */ /* 0x000ee2000c1e1920 */
[----:B------:R-:W-:Y:S01]  /*5b70*/  IMAD R227, R153, 0x1c0, RZ ;  /* 0x000001c099e37824 */ /* 0x000fe200078e02ff */
[----:B------:R-:W-:Y:S01]  /*5b80*/  IADD3 R216, P4, R216, R22, RZ ;  /* 0x00000016d8d87210 */ /* 0x000fe20007f9e0ff */
[----:B------:R-:W-:Y:S01]  /*5b90*/  IMAD.WIDE.U32 R218, R22, 0x7, R218 ;  /* 0x0000000716da7825 */ /* 0x000fe200078e00da */
[----:B------:R-:W-:Y:S03]  /*5ba0*/  BSSY B1, `(.L_x_112) ;  /* 0x0000010000017945 */ /* 0x000fe60003800000 */
[----:B------:R-:W-:Y:S01]  /*5bb0*/  IMAD.X R217, R17, 0x1, R23, P4 ;  /* 0x0000000111d97824 */ /* 0x000fe200020e0617 */
[----:B------:R-:W-:Y:S01]  /*5bc0*/  IADD3 R17, P4, R216, R20, RZ ;  /* 0x00000014d8117210 */ /* 0x000fe20007f9e0ff */
[----:B---3--:R-:W-:-:S04]  /*5bd0*/  IMAD R143, R15, UR18, RZ ;  /* 0x000000120f8f7c24 */ /* 0x008fc8000f8e02ff */
[----:B------:R-:W-:Y:S02]  /*5be0*/  IMAD R225, R144, UR17, R143 ;  /* 0x0000001190e17c24 */ /* 0x000fe4000f8e028f */
[----:B------:R-:W-:-:S04]  /*5bf0*/  IMAD.WIDE.U32 R142, R152, 0x1c0, R172 ;  /* 0x000001c0988e7825 */ /* 0x000fc800078e00ac */
[----:B------:R-:W-:Y:S02]  /*5c00*/  IMAD.IADD R143, R143, 0x1, R227 ;  /* 0x000000018f8f7824 */ /* 0x000fe400078e02e3 */
[----:B------:R-:W-:-:S03]  /*5c10*/  IMAD.X R144, R217, 0x1, R19, P4 ;  /* 0x00000001d9907824 */ /* 0x000fc600020e0613 */
[----:B------:R0:W-:Y:S01]  /*5c20*/  @P1 STG.E desc[UR14][R142.64], R225 ;  /* 0x000000e18e001986 */ /* 0x0001e2000c10190e */
[----:B------:R-:W-:Y:S02]  /*5c30*/  IADD3 R220, P1, R218, R22, RZ ;  /* 0x00000016dadc7210 */ /* 0x000fe40007f3e0ff */
[----:B------:R-:W-:Y:S02]  /*5c40*/  LEA R218, P4, R17, UR10, 0x2 ;  /* 0x0000000a11da7c11 */ /* 0x000fe4000f8810ff */
[----:B--2---:R-:W-:Y:S02]  /*5c50*/  IADD3.X R221, R23, R16, R219, P1, !PT ;  /* 0x0000001017dd7210 */ /* 0x004fe40000ffe4db */
[----:B------:R-:W-:Y:S02]  /*5c60*/  ISETP.GT.AND P1, PT, R13, 0x71, P2 ;  /* 0x000000710d00780c */ /* 0x000fe40001724270 */
[----:B------:R-:W-:-:S11]  /*5c70*/  LEA.HI.X R219, R17, UR11, R144, 0x2, P4 ;  /* 0x0000000b11db7c11 */ /* 0x000fd6000a0f1490 */
[----:B0-----:R-:W-:Y:S05]  /*5c80*/  @!P1 BRA `(.L_x_113) ;  /* 0x0000000000049947 */ /* 0x001fea0003800000 */
[----:B------:R0:W5:Y:S02]  /*5c90*/  LDG.E.LTC128B R15, desc[UR14][R218.64] ;  /* 0x0000000eda0f7981 */ /* 0x000164000c1e1920 */
.L_x_113:
[----:B------:R-:W-:Y:S05]  /*5ca0*/  BSYNC B1 ;  /* 0x0000000000017941 */ /* 0x000fea0003800000 */
.L_x_112:
[----:B0-----:R-:W-:Y:S01]  /*5cb0*/  IMAD.WIDE.U32 R218, R11, R22, R220 ;  /* 0x000000160bda7225 */ /* 0x001fe200078e00dc */
[----:B------:R-:W-:Y:S01]  /*5cc0*/  ISETP.GT.AND P5, PT, R13, 0x70, P0 ;  /* 0x000000700d00780c */ /* 0x000fe200007a4270 */
[----:B------:R-:W-:Y:S02]  /*5cd0*/  BSSY B1, `(.L_x_114) ;  /* 0x0000018000017945 */ /* 0x000fe40003800000 */
[----:B------:R-:W-:Y:S01]  /*5ce0*/  IMAD.WIDE.U32 R214, R22, 0x7, R214 ;  /* 0x0000000716d67825 */ /* 0x000fe200078e00d6 */
[----:B------:R-:W-:-:S03]  /*5cf0*/  IADD3 R222, P4, R154, R218, RZ ;  /* 0x000000da9ade7210 */ /* 0x000fc60007f9e0ff */
[----:B-----5:R-:W-:Y:S01]  /*5d00*/  IMAD R144, R15, UR18, RZ ;  /* 0x000000120f907c24 */ /* 0x020fe2000f8e02ff */
[----:B------:R-:W-:Y:S02]  /*5d10*/  IADD3.X R223, R155, R9, R219, P4, !PT ;  /* 0x000000099bdf7210 */ /* 0x000fe400027fe4db */
[----:B------:R-:W-:Y:S01]  /*5d20*/  IADD3 R218, P4, R214, R22, RZ ;  /* 0x00000016d6da7210 */ /* 0x000fe20007f9e0ff */
[----:B------:R-:W-:-:S03]  /*5d30*/  IMAD.WIDE.U32 R222, R4, UR8, R222 ;  /* 0x0000000804de7c25 */ /* 0x000fc6000f8e00de */
[----:B------:R-:W-:Y:S01]  /*5d40*/  IADD3.X R219, R23, R16, R215, P4, !PT ;  /* 0x0000001017db7210 */ /* 0x000fe200027fe4d7 */
[----:B------:R-:W-:Y:S01]  /*5d50*/  IMAD.IADD R17, R10, 0x1, R223 ;  /* 0x000000010a117824 */ /* 0x000fe200078e02df */
[----:B------:R-:W-:-:S04]  /*5d60*/  LEA R214, P4, R222, UR10, 0x2 ;  /* 0x0000000aded67c11 */ /* 0x000fc8000f8810ff */
[----:B------:R-:W-:Y:S01]  /*5d70*/  LEA.HI.X R215, R222, UR11, R17, 0x2, P4 ;  /* 0x0000000bded77c11 */ /* 0x000fe2000a0f1411 */
[----:B------:R-:W-:-:S04]  /*5d80*/  IMAD.WIDE.U32 R222, R11, R22, R218 ;  /* 0x000000160bde7225 */ /* 0x000fc800078e00da */
[----:B------:R-:W-:Y:S01]  /*5d90*/  IMAD R17, R145, UR17, R144 ;  /* 0x0000001191117c24 */ /* 0x000fe2000f8e0290 */
        /* <DEDUP_REMOVED lines=11> */
.L_x_115:
[----:B------:R-:W-:Y:S05]  /*5e50*/  BSYNC B1 ;  /* 0x0000000000017941 */ /* 0x000fea0003800000 */
.L_x_114:
[----:B0----5:R-:W-:Y:S01]  /*5e60*/  IMAD R17, R15, UR18, RZ ;  /* 0x000000120f117c24 */ /* 0x021fe2000f8e02ff */
[----:B------:R-:W-:Y:S01]  /*5e70*/  ISETP.GT.AND P4, PT, R13, 0x71, P0 ;  /* 0x000000710d00780c */ /* 0x000fe20000784270 */
[----:B------:R-:W-:Y:S01]  /*5e80*/  BSSY B1, `(.L_x_116) ;  /* 0x0000006000017945 */ /* 0x000fe20003800000 */
[----:B------:R-:W-:-:S04]  /*5e90*/  IMAD.WIDE.U32 R216, R22, 0x7, R216 ;  /* 0x0000000716d87825 */ /* 0x000fc800078e00d8 */
[----:B------:R-:W-:-:S05]  /*5ea0*/  IMAD R17, R146, UR17, R17 ;  /* 0x0000001192117c24 */ /* 0x000fca000f8e0211 */
[----:B------:R0:W-:Y:S02]  /*5eb0*/  @P5 STG.E desc[UR14][R142.64+0x20], R17 ;  /* 0x000020118e005986 */ /* 0x0001e4000c10190e */
[----:B------:R-:W-:Y:S05]  /*5ec0*/  @!P4 BRA `(.L_x_117) ;  /* 0x000000000004c947 */ /* 0x000fea0003800000 */
[----:B------:R3:W5:Y:S02]  /*5ed0*/  LDG.E.LTC128B R15, desc[UR14][R144.64+0x20] ;  /* 0x0000200e900f7981 */ /* 0x000764000c1e1920 */
.L_x_117:
[----:B------:R-:W-:Y:S05]  /*5ee0*/  BSYNC B1 ;  /* 0x0000000000017941 */ /* 0x000fea0003800000 */
.L_x_116:
[----:B-----5:R-:W-:Y:S01]  /*5ef0*/  IMAD R18, R15, UR18, RZ ;  /* 0x000000120f127c24 */ /* 0x020fe2000f8e02ff */
[----:B0-----:R-:W-:Y:S02]  /*5f00*/  IADD3 R17, P5, R20, R216, RZ ;  /* 0x000000d814117210 */ /* 0x001fe40007fbe0ff */
[----:B------:R-:W-:Y:S01]  /*5f10*/  ISETP.GT.AND P1, PT, R13, 0x78, P2 ;  /* 0x000000780d00780c */ /* 0x000fe20001724270 */
[----:B------:R-:W-:Y:S01]  /*5f20*/  IMAD R225, R147, UR17, R18 ;  /* 0x0000001193e17c24 */ /* 0x000fe2000f8e0212 */
[----:B------:R-:W-:Y:S01]  /*5f30*/  LEA R146, P6, R17, UR10, 0x2 ;  /* 0x0000000a11927c11 */ /* 0x000fe2000f8c10ff */
[----:B------:R-:W-:-:S03]  /*5f40*/  IMAD.IADD R18, R16, 0x1, R217 ;  /* 0x0000000110127824 */ /* 0x000fc600078e02d9 */
[----:B------:R0:W-:Y:S01]  /*5f50*/  @P4 STG.E desc[UR14][R222.64+0x20], R225 ;  /* 0x000020e1de004986 */ /* 0x0001e2000c10190e */
[----:B------:R-:W-:-:S05]  /*5f60*/  IMAD.X R224, R18, 0x1, R19, P5 ;  /* 0x0000000112e07824 */ /* 0x000fca00028e0613 */
[----:B------:R-:W-:-:S05]  /*5f70*/  LEA.HI.X R147, R17, UR11, R224, 0x2, P6 ;  /* 0x0000000b11937c11 */ /* 0x000fca000b0f14e0 */
[----:B------:R1:W2:Y:S01]  /*5f80*/  @P1 LDG.E.LTC128B R15, desc[UR14][R146.64] ;  /* 0x0000000e920f1981 */ /* 0x0002a2000c1e1920 */
[----:B------:R-:W-:Y:S01]  /*5f90*/  IMAD.WIDE.U32 R220, R22, 0x7, R220 ;  /* 0x0000000716dc7825 */ /* 0x000fe200078e00dc */
[-C--:B------:R-:W-:Y:S01]  /*5fa0*/  IADD3 R17, P4, P5, R20, R22.reuse, R216 ;  /* 0x0000001614117210 */ /* 0x080fe20007d9e0d8 */
[----:B------:R-:W-:Y:S01]  /*5fb0*/  BSSY B1, `(.L_x_118) ;  /* 0x000001a000017945 */ /* 0x000fe20003800000 */
[----:B------:R-:W-:Y:S01]  /*5fc0*/  ISETP.GT.AND P2, PT, R13, 0x79, P2 ;  /* 0x000000790d00780c */ /* 0x000fe20001744270 */
[----:B------:R-:W-:Y:S01]  /*5fd0*/  IMAD.WIDE.U32 R218, R22, 0x7, R218 ;  /* 0x0000000716da7825 */ /* 0x000fe200078e00da */
[----:B------:R-:W-:-:S04]  /*5fe0*/  IADD3 R20, P6, R220, R22, RZ ;  /* 0x00000016dc147210 */ /* 0x000fc80007fde0ff */
[----:B------:R-:W-:Y:S02]  /*5ff0*/  IADD3.X R21, R23, R16, R221, P6, !PT ;  /* 0x0000001017157210 */ /* 0x000fe400037fe4dd */
[-C--:B------:R-:W-:Y:S01]  /*6000*/  IADD3 R216, P6, R218, R22.reuse, RZ ;  /* 0x00000016dad87210 */ /* 0x080fe20007fde0ff */
[----:B------:R-:W-:-:S03]  /*6010*/  IMAD.WIDE.U32 R20, R11, R22, R20 ;  /* 0x000000160b147225 */ /* 0x000fc600078e0014 */
[----:B------:R-:W-:Y:S02]  /*6020*/  IADD3.X R217, R23, R16, R219, P6, !PT ;  /* 0x0000001017d97210 */ /* 0x000fe400037fe4db */
[C---:B------:R-:W-:Y:S01]  /*6030*/  IADD3 R20, P6, R154.reuse, R20, RZ ;  /* 0x000000149a147210 */ /* 0x040fe20007fde0ff */
[----:B------:R-:W-:Y:S01]  /*6040*/  IMAD.WIDE.U32 R216, R11, R22, R216 ;  /* 0x000000160bd87225 */ /* 0x000fe200078e00d8 */
[----:B------:R-:W-:Y:S02]  /*6050*/  IADD3.X R22, R19, R23, R18, P4, P5 ;  /* 0x0000001713167210 */ /* 0x000fe400027ea412 */
[----:B------:R-:W-:Y:S01]  /*6060*/  IADD3.X R21, R155, R9, R21, P6, !PT ;  /* 0x000000099b157210 */ /* 0x000fe200037fe415 */
[----:B------:R-:W-:Y:S01]  /*6070*/  IMAD R11, R153, 0x1e0, RZ ;  /* 0x000001e0990b7824 */ /* 0x000fe200078e02ff */
[----:B-1----:R-:W-:Y:S01]  /*6080*/  IADD3 R146, P6, R154, R216, RZ ;  /* 0x000000d89a927210 */ /* 0x002fe20007fde0ff */
[----:B------:R-:W-:-:S03]  /*6090*/  IMAD.WIDE.U32 R18, R152, 0x1e0, R172 ;  /* 0x000001e098127825 */ /* 0x000fc600078e00ac */
[----:B------:R-:W-:Y:S01]  /*60a0*/  IADD3.X R147, R155, R9, R217, P6, !PT ;  /* 0x000000099b937210 */ /* 0x000fe200037fe4d9 */
[----:B------:R-:W-:Y:S02]  /*60b0*/  IMAD.IADD R19, R19, 0x1, R11 ;  /* 0x0000000113137824 */ /* 0x000fe400078e020b */
[----:B------:R-:W-:-:S04]  /*60c0*/  IMAD.WIDE.U32 R20, R4, UR8, R20 ;  /* 0x0000000804147c25 */ /* 0x000fc8000f8e0014 */
[----:B------:R-:W-:-:S04]  /*60d0*/  IMAD.WIDE.U32 R152, R152, 0x1e0, R162 ;  /* 0x000001e098987825 */ /* 0x000fc800078e00a2 */
[----:B--2---:R-:W-:-:S04]  /*60e0*/  IMAD R9, R15, UR18, RZ ;  /* 0x000000120f097c24 */ /* 0x004fc8000f8e02ff */
[----:B------:R-:W-:-:S05]  /*60f0*/  IMAD R9, R148, UR17, R9 ;  /* 0x0000001194097c24 */ /* 0x000fca000f8e0209 */
[----:B------:R0:W-:Y:S01]  /*6100*/  @P1 STG.E desc[UR14][R18.64], R9 ;  /* 0x0000000912001986 */ /* 0x0001e2000c10190e */
[----:B------:R-:W-:-:S04]  /*6110*/  LEA R16, P1, R17, UR10, 0x2 ;  /* 0x0000000a11107c11 */ /* 0x000fc8000f8210ff */
[----:B------:R-:W-:Y:S01]  /*6120*/  LEA.HI.X R17, R17, UR11, R22, 0x2, P1 ;  /* 0x0000000b11117c11 */ /* 0x000fe200088f1416 */
[----:B------:R-:W-:Y:S08]  /*6130*/  @!P2 BRA `(.L_x_119) ;  /* 0x000000000004a947 */ /* 0x000ff00003800000 */
[----:B------:R1:W5:Y:S02]  /*6140*/  LDG.E.LTC128B R15, desc[UR14][R16.64] ;  /* 0x0000000e100f7981 */ /* 0x000364000c1e1920 */
.L_x_119:
[----:B------:R-:W-:Y:S05]  /*6150*/  BSYNC B1 ;  /* 0x0000000000017941 */ /* 0x000fea0003800000 */
.L_x_118:
        /* <DEDUP_REMOVED lines=12> */
.L_x_121:
[----:B------:R-:W-:Y:S05]  /*6220*/  BSYNC B1 ;  /* 0x0000000000017941 */ /* 0x000fea0003800000 */
.L_x_120:
[----:B-----5:R-:W-:Y:S01]  /*6230*/  IMAD R9, R15, UR18, RZ ;  /* 0x000000120f097c24 */ /* 0x020fe2000f8e02ff */
[----:B------:R-:W-:Y:S01]  /*6240*/  ISETP.GT.AND P1, PT, R13, 0x79, P0 ;  /* 0x000000790d00780c */ /* 0x000fe20000724270 */
[----:B------:R-:W-:Y:S01]  /*6250*/  IMAD.IADD R11, R10, 0x1, R147 ;  /* 0x000000010a0b7824 */ /* 0x000fe200078e0293 */
[----:B------:R-:W-:Y:S01]  /*6260*/  LEA R10, P2, R146, UR10, 0x2 ;  /* 0x0000000a920a7c11 */ /* 0x000fe2000f8410ff */
[----:B------:R-:W-:Y:S01]  /*6270*/  IMAD R9, R150, UR17, R9 ;  /* 0x0000001196097c24 */ /* 0x000fe2000f8e0209 */
[----:B------:R-:W-:Y:S01]  /*6280*/  BSSY B1, `(.L_x_122) ;  /* 0x0000006000017945 */ /* 0x000fe20003800000 */
[----:B------:R-:W-:Y:S02]  /*6290*/  ISETP.GT.AND P0, PT, R14, 0x80, PT ;  /* 0x000000800e00780c */ /* 0x000fe40003f04270 */
[----:B------:R-:W-:Y:S01]  /*62a0*/  LEA.HI.X R11, R146, UR11, R11, 0x2, P2 ;  /* 0x0000000b920b7c11 */ /* 0x000fe200090f140b */
[----:B------:R2:W-:Y:S05]  /*62b0*/  @P4 STG.E desc[UR14][R18.64+0x20], R9 ;  /* 0x0000200912004986 */ /* 0x0005ea000c10190e */
[----:B------:R-:W-:Y:S05]  /*62c0*/  @!P1 BRA `(.L_x_123) ;  /* 0x0000000000049947 */ /* 0x000fea0003800000 */
[----:B------:R0:W5:Y:S02]  /*62d0*/  LDG.E.LTC128B R15, desc[UR14][R10.64+0x20] ;  /* 0x0000200e0a0f7981 */ /* 0x000164000c1e1920 */
.L_x_123:
[----:B------:R-:W-:Y:S05]  /*62e0*/  BSYNC B1 ;  /* 0x0000000000017941 */ /* 0x000fea0003800000 */
.L_x_122:
[----:B-----5:R-:W-:Y:S01]  /*62f0*/  IMAD R4, R15, UR18, RZ ;  /* 0x000000120f047c24 */ /* 0x020fe2000f8e02ff */
[----:B------:R-:W-:Y:S01]  /*6300*/  ISETP.GT.AND P2, PT, R13, RZ, P0 ;  /* 0x000000ff0d00720c */ /* 0x000fe20000744270 */
[----:B------:R-:W-:Y:S02]  /*6310*/  BSSY B1, `(.L_x_124) ;  /* 0x0000005000017945 */ /* 0x000fe40003800000 */
[----:B------:R-:W-:-:S05]  /*6320*/  IMAD R151, R151, UR17, R4 ;  /* 0x0000001197977c24 */ /* 0x000fca000f8e0204 */
[----:B------:R0:W-:Y:S05]  /*6330*/  @P1 STG.E desc[UR14][R152.64+0x20], R151 ;  /* 0x0000209798001986 */ /* 0x0001ea000c10190e */
[----:B------:R-:W-:Y:S05]  /*6340*/  @!P2 BRA `(.L_x_125) ;  /* 0x000000000004a947 */ /* 0x000fea0003800000 */
[----:B------:R0:W5:Y:S02]  /*6350*/  LDG.E.LTC128B R15, desc[UR14][R156.64+0x200] ;  /* 0x0002000e9c0f7981 */ /* 0x000164000c1e1920 */
.L_x_125:
[----:B------:R-:W-:Y:S05]  /*6360*/  BSYNC B1 ;  /* 0x0000000000017941 */ /* 0x000fea0003800000 */
.L_x_124:
[----:B--2--5:R-:W-:Y:S01]  /*6370*/  IMAD R9, R15, UR18, RZ ;  /* 0x000000120f097c24 */ /* 0x024fe2000f8e02ff */
[----:B------:R-:W-:Y:S01]  /*6380*/  ISETP.GT.AND P4, PT, R13, 0x1, P0 ;  /* 0x000000010d00780c */ /* 0x000fe20000784270 */
[----:B------:R-:W-:Y:S01]  /*6390*/  BSSY B1, `(.L_x_126) ;  /* 0x0000006000017945 */ /* 0x000fe20003800000 */
[----:B------:R-:W-:Y:S01]  /*63a0*/  ISETP.GT.AND P1, PT, R14, 0x88, PT ;  /* 0x000000880e00780c */ /* 0x000fe20003f24270 */
[----:B------:R-:W-:-:S05]  /*63b0*/  IMAD R9, R24, UR17, R9 ;  /* 0x0000001118097c24 */ /* 0x000fca000f8e0209 */
[----:B------:R2:W-:Y:S05]  /*63c0*/  @P2 STG.E desc[UR14][R172.64+0x200], R9 ;  /* 0x00020009ac002986 */ /* 0x0005ea000c10190e */
[----:B------:R-:W-:Y:S05]  /*63d0*/  @!P4 BRA `(.L_x_127) ;  /* 0x000000000004c947 */ /* 0x000fea0003800000 */
[----:B------:R0:W5:Y:S02]  /*63e0*/  LDG.E.LTC128B R15, desc[UR14][R88.64+0x200] ;  /* 0x0002000e580f7981 */ /* 0x000164000c1e1920 */
.L_x_127:
[----:B------:R-:W-:Y:S05]  /*63f0*/  BSYNC B1 ;  /* 0x0000000000017941 */ /* 0x000fea0003800000 */
.L_x_126:
[----:B-----5:R-:W-:Y:S01]  /*6400*/  IMAD R4, R15, UR18, RZ ;  /* 0x000000120f047c24 */ /* 0x020fe2000f8e02ff */
[----:B------:R-:W-:Y:S01]  /*6410*/  ISETP.GT.AND P2, PT, R13, RZ, P1 ;  /* 0x000000ff0d00720c */ /* 0x000fe20000f44270 */
[----:B------:R-:W-:Y:S02]  /*6420*/  BSSY B1, `(.L_x_128) ;  /* 0x0000005000017945 */ /* 0x000fe40003800000 */
[----:B------:R-:W-:-:S05]  /*6430*/  IMAD R25, R25, UR17, R4 ;  /* 0x0000001119197c24 */ /* 0x000fca000f8e0204 */
[----:B------:R0:W-:Y:S05]  /*6440*/  @P4 STG.E desc[UR14][R162.64+0x200], R25 ;  /* 0x00020019a2004986 */ /* 0x0001ea000c10190e */
[----:B------:R-:W-:Y:S05]  /*6450*/  @!P2 BRA `(.L_x_129) ;  /* 0x000000000004a947 */ /* 0x000fea0003800000 */
[----:B------:R0:W5:Y:S02]  /*6460*/  LDG.E.LTC128B R15, desc[UR14][R156.64+0x220] ;  /* 0x0002200e9c0f7981 */ /* 0x000164000c1e1920 */
.L_x_129:
[----:B------:R-:W-:Y:S05]  /*6470*/  BSYNC B1 ;  /* 0x0000000000017941 */ /* 0x000fea0003800000 */
.L_x_128:
[----:B--2--5:R-:W-:Y:S01]  /*6480*/  IMAD R9, R15, UR18, RZ ;  /* 0x000000120f097c24 */ /* 0x024fe2000f8e02ff */
[----:B------:R-:W-:Y:S01]  /*6490*/  ISETP.GT.AND P4, PT, R13, 0x1, P1 ;  /* 0x000000010d00780c */ /* 0x000fe20000f84270 */
[----:B------:R-:W-:Y:S02]  /*64a0*/  BSSY B1, `(.L_x_130) ;  /* 0x0000005000017945 */ /* 0x000fe40003800000 */
[----:B------:R-:W-:-:S05]  /*64b0*/  IMAD R9, R26, UR17, R9 ;  /* 0x000000111a097c24 */ /* 0x000fca000f8e0209 */
[----:B------:R2:W-:Y:S05]  /*64c0*/  @P2 STG.E desc[UR14][R172.64+0x220], R9 ;  /* 0x00022009ac002986 */ /* 0x0005ea000c10190e */
[----:B------:R-:W-:Y:S05]  /*64d0*/  @!P4 BRA `(.L_x_131) ;  /* 0x000000000004c947 */ /* 0x000fea0003800000 */
[----:B------:R0:W5:Y:S02]  /*64e0*/  LDG.E.LTC128B R15, desc[UR14][R88.64+0x220] ;  /* 0x0002200e580f7981 */ /* 0x000164000c1e1920 */
.L_x_131:
[----:B------:R-:W-:Y:S05]  /*64f0*/  BSYNC B1 ;  /* 0x0000000000017941 */ /* 0x000fea0003800000 */
.L_x_130:
[----:B-----5:R-:W-:Y:S01]  /*6500*/  IMAD R4, R15, UR18, RZ ;  /* 0x000000120f047c24 */ /* 0x020fe2000f8e02ff */
[----:B------:R-:W-:Y:S01]  /*6510*/  ISETP.GT.AND P2, PT, R13, 0x8, P0 ;  /* 0x000000080d00780c */ /* 0x000fe20000744270 */
[----:B------:R-:W-:Y:S02]  /*6520*/  BSSY B1, `(.L_x_132) ;  /* 0x0000005000017945 */ /* 0x000fe40003800000 */
[----:B------:R-:W-:-:S05]  /*6530*/  IMAD R27, R27, UR17, R4 ;  /* 0x000000111b1b7c24 */ /* 0x000fca000f8e0204 */
[----:B------:R0:W-:Y:S05]  /*6540*/  @P4 STG.E desc[UR14][R162.64+0x220], R27 ;  /* 0x0002201ba2004986 */ /* 0x0001ea000c10190e */
[----:B------:R-:W-:Y:S05]  /*6550*/  @!P2 BRA `(.L_x_133) ;  /* 0x000000000004a947 */ /* 0x000fea0003800000 */
[----:B------:R0:W5:Y:S02]  /*6560*/  LDG.E.LTC128B R15, desc[UR14][R90.64+0x200] ;  /* 0x0002000e5a0f7981 */ /* 0x000164000c1e1920 */
.L_x_133:
[----:B------:R-:W-:Y:S05]  /*6570*/  BSYNC B1 ;  /* 0x0000000000017941 */ /* 0x000fea0003800000 */
.L_x_132:
[----:B--2--5:R-:W-:Y:S01]  /*6580*/  IMAD R9, R15, UR18, RZ ;  /* 0x000000120f097c24 */ /* 0x024fe2000f8e02ff */
[----:B------:R-:W-:Y:S01]  /*6590*/  ISETP.GT.AND P4, PT, R13, 0x9, P0 ;  /* 0x000000090d00780c */ /* 0x000fe20000784270 */
[----:B------:R-:W-:Y:S02]  /*65a0*/  BSSY B1, `(.L_x_134) ;  /* 0x0000005000017945 */ /* 0x000fe40003800000 */
[----:B------:R-:W-:-:S05]  /*65b0*/  IMAD R9, R28, UR17, R9 ;  /* 0x000000111c097c24 */ /* 0x000fca000f8e0209 */
[----:B------:R2:W-:Y:S05]  /*65c0*/  @P2 STG.E desc[UR14][R160.64+0x200], R9 ;  /* 0x00020009a0002986 */ /* 0x0005ea000c10190e */
[----:B------:R-:W-:Y:S05]  /*65d0*/  @!P4 BRA `(.L_x_135) ;  /* 0x000000000004c947 */ /* 0x000fea0003800000 */
[----:B------:R0:W5:Y:S02]  /*65e0*/  LDG.E.LTC128B R15, desc[UR14][R92.64+0x200] ;  /* 0x0002000e5c0f7981 */ /* 0x000164000c1e1920 */
.L_x_135:
[----:B------:R-:W-:Y:S05]  /*65f0*/  BSYNC B1 ;  /* 0x0000000000017941 */ /* 0x000fea0003800000 */
.L_x_134:
[----:B-----5:R-:W-:Y:S01]  /*6600*/  IMAD R4, R15, UR18, RZ ;  /* 0x000000120f047c24 */ /* 0x020fe2000f8e02ff */
[----:B------:R-:W-:Y:S01]  /*6610*/  ISETP.GT.AND P2, PT, R13, 0x8, P1 ;  /* 0x000000080d00780c */ /* 0x000fe20000f44270 */
[----:B------:R-:W-:Y:S02]  /*6620*/  BSSY B1, `(.L_x_136) ;  /* 0x0000005000017945 */ /* 0x000fe40003800000 */
[----:B------:R-:W-:-:S05]  /*6630*/  IMAD R29, R29, UR17, R4 ;  /* 0x000000111d1d7c24 */ /* 0x000fca000f8e0204 */
[----:B------:R0:W-:Y:S05]  /*6640*/  @P4 STG.E desc[UR14][R158.64+0x200], R29 ;  /* 0x0002001d9e004986 */ /* 0x0001ea000c10190e */
[----:B------:R-:W-:Y:S05]  /*6650*/  @!P2 BRA `(.L_x_137) ;  /* 0x000000000004a947 */ /* 0x000fea0003800000 */
[----:B------:R0:W5:Y:S02]  /*6660*/  LDG.E.LTC128B R15, desc[UR14][R90.64+0x220] ;  /* 0x0002200e5a0f7981 */ /* 0x000164000c1e1920 */
.L_x_137:
[----:B------:R-:W-:Y:S05]  /*6670*/  BSYNC B1 ;  /* 0x0000000000017941 */ /* 0x000fea0003800000 */
.L_x_136:
[----:B--2--5:R-:W-:Y:S01]  /*6680*/  IMAD R9, R15, UR18, RZ ;  /* 0x000000120f097c24 */ /* 0x024fe2000f8e02ff */
[----:B------:R-:W-:Y:S01]  /*6690*/  ISETP.GT.AND P4, PT, R13, 0x9, P1 ;  /* 0x000000090d00780c */ /* 0x000fe20000f84270 */
[----:B------:R-:W-:Y:S02]  /*66a0*/  BSSY B1, `(.L_x_138) ;  /* 0x0000005000017945 */ /* 0x000fe40003800000 */
[----:B------:R-:W-:-:S05]  /*66b0*/  IMAD R9, R30, UR17, R9 ;  /* 0x000000111e097c24 */ /* 0x000fca000f8e0209 */
[----:B------:R2:W-:Y:S05]  /*66c0*/  @P2 STG.E desc[UR14][R160.64+0x220], R9 ;  /* 0x00022009a0002986 */ /* 0x0005ea000c10190e */
[----:B------:R-:W-:Y:S05]  /*66d0*/  @!P4 BRA `(.L_x_139) ;  /* 0x000000000004c947 */ /* 0x000fea0003800000 */
[----:B------:R0:W5:Y:S02]  /*66e0*/  LDG.E.LTC128B R15, desc[UR14][R92.64+0x220] ;  /* 0x0002200e5c0f7981 */ /* 0x000164000c1e1920 */
.L_x_139:
[----:B------:R-:W-:Y:S05]  /*66f0*/  BSYNC B1 ;  /* 0x0000000000017941 */ /* 0x000fea0003800000 */
.L_x_138:
[----:B-----5:R-:W-:Y:S01]  /*6700*/  IMAD R4, R15, UR18, RZ ;  /* 0x000000120f047c24 */ /* 0x020fe2000f8e02ff */
[----:B------:R-:W-:Y:S01]  /*6710*/  ISETP.GT.AND P2, PT, R13, 0x10, P0 ;  /* 0x000000100d00780c */ /* 0x000fe20000744270 */
[----:B------:R-:W-:Y:S02]  /*6720*/  BSSY B1, `(.L_x_140) ;  /* 0x0000005000017945 */ /* 0x000fe40003800000 */
[----:B------:R-:W-:-:S05]  /*6730*/  IMAD R31, R31, UR17, R4 ;  /* 0x000000111f1f7c24 */ /* 0x000fca000f8e0204 */
[----:B------:R0:W-:Y:S05]  /*6740*/  @P4 STG.E desc[UR14][R158.64+0x220], R31 ;  /* 0x0002201f9e004986 */ /* 0x0001ea000c10190e */
[----:B------:R-:W-:Y:S05]  /*6750*/  @!P2 BRA `(.L_x_141) ;  /* 0x000000000004a947 */ /* 0x000fea0003800000 */
[----:B------:R0:W5:Y:S02]  /*6760*/  LDG.E.LTC128B R15, desc[UR14][R94.64+0x200] ;  /* 0x0002000e5e0f7981 */ /* 0x000164000c1e1920 */
.L_x_141:
[----:B------:R-:W-:Y:S05]  /*6770*/  BSYNC B1 ;  /* 0x0000000000017941 */ /* 0x000fea0003800000 */
.L_x_140:
[----:B--2--5:R-:W-:Y:S01]  /*6780*/  IMAD R9, R15, UR18, RZ ;  /* 0x000000120f097c24 */ /* 0x024fe2000f8e02ff */
[----:B------:R-:W-:Y:S01]  /*6790*/  ISETP.GT.AND P4, PT, R13, 0x11, P0 ;  /* 0x000000110d00780c */ /* 0x000fe20000784270 */
[----:B------:R-:W-:Y:S02]  /*67a0*/  BSSY B1, `(.L_x_142) ;  /* 0x0000005000017945 */ /* 0x000fe40003800000 */
[----:B------:R-:W-:-:S05]  /*67b0*/  IMAD R9, R32, UR17, R9 ;  /* 0x0000001120097c24 */ /* 0x000fca000f8e0209 */
[----:B------:R2:W-:Y:S05]  /*67c0*/  @P2 STG.E desc[UR14][R166.64+0x200], R9 ;  /* 0x00020009a6002986 */ /* 0x0005ea000c10190e */
[----:B------:R-:W-:Y:S05]  /*67d0*/  @!P4 BRA `(.L_x_143) ;  /* 0x000000000004c947 */ /* 0x000fea0003800000 */
[----:B------:R0:W5:Y:S02]  /*67e0*/  LDG.E.LTC128B R15, desc[UR14][R96.64+0x200] ;  /* 0x0002000e600f7981 */ /* 0x000164000c1e1920 */
.L_x_143:
[----:B------:R-:W-:Y:S05]  /*67f0*/  BSYNC B1 ;  /* 0x0000000000017941 */ /* 0x000fea0003800000 */
.L_x_142:
[----:B-----5:R-:W-:Y:S01]  /*6800*/  IMAD R4, R15, UR18, RZ ;  /* 0x000000120f047c24 */ /* 0x020fe2000f8e02ff */
[----:B------:R-:W-:Y:S01]  /*6810*/  ISETP.GT.AND P2, PT, R13, 0x10, P1 ;  /* 0x000000100d00780c */ /* 0x000fe20000f44270 */
[----:B------:R-:W-:Y:S02]  /*6820*/  BSSY B1, `(.L_x_144) ;  /* 0x0000005000017945 */ /* 0x000fe40003800000 */
[----:B------:R-:W-:-:S05]  /*6830*/  IMAD R33, R33, UR17, R4 ;  /* 0x0000001121217c24 */ /* 0x000fca000f8e0204 */
[----:B------:R0:W-:Y:S05]  /*6840*/  @P4 STG.E desc[UR14][R164.64+0x200], R33 ;  /* 0x00020021a4004986 */ /* 0x0001ea000c10190e */
[----:B------:R-:W-:Y:S05]  /*6850*/  @!P2 BRA `(.L_x_145) ;  /* 0x000000000004a947 */ /* 0x000fea0003800000 */
[----:B------:R0:W5:Y:S02]  /*6860*/  LDG.E.LTC128B R15, desc[UR14][R94.64+0x220] ;  /* 0x0002200e5e0f7981 */ /* 0x000164000c1e1920 */
.L_x_145:
[----:B------:R-:W-:Y:S05]  /*6870*/  BSYNC B1 ;  /* 0x0000000000017941 */ /* 0x000fea0003800000 */
.L_x_144:
[----:B--2--5:R-:W-:Y:S01]  /*6880*/  IMAD R9, R15, UR18, RZ ;  /* 0x000000120f097c24 */ /* 0x024fe2000f8e02ff */
[----:B------:R-:W-:Y:S01]  /*6890*/  ISETP.GT.AND P4, PT, R13, 0x11, P1 ;  /* 0x000000110d00780c */ /* 0x000fe20000f84270 */
[----:B------:R-:W-:Y:S02]  /*68a0*/  BSSY B1, `(.L_x_146) ;  /* 0x0000005000017945 */ /* 0x000fe40003800000 */
[----:B------:R-:W-:-:S05]  /*68b0*/  IMAD R9, R34, UR17, R9 ;  /* 0x0000001122097c24 */ /* 0x000fca000f8e0209 */
[----:B------:R2:W-:Y:S05]  /*68c0*/  @P2 STG.E desc[UR14][R166.64+0x220], R9 ;  /* 0x00022009a6002986 */ /* 0x0005ea000c10190e */
[----:B------:R-:W-:Y:S05]  /*68d0*/  @!P4 BRA `(.L_x_147) ;  /* 0x000000000004c947 */ /* 0x000fea0003800000 */
[----:B------:R0:W5:Y:S02]  /*68e0*/  LDG.E.LTC128B R15, desc[UR14][R96.64+0x220] ;  /* 0x0002200e600f7981 */ /* 0x000164000c1e1920 */
.L_x_147:
[----:B------:R-:W-:Y:S05]  /*68f0*/  BSYNC B1 ;  /* 0x0000000000017941 */ /* 0x000fea0003800000 */
.L_x_146:
[----:B-----5:R-:W-:Y:S01]  /*6900*/  IMAD R4, R15, UR18, RZ ;  /* 0x000000120f047c24 */ /* 0x020fe2000f8e02ff */
[----:B------:R-:W-:Y:S01]  /*6910*/  ISETP.GT.AND P2, PT, R13, 0x18, P0 ;  /* 0x000000180d00780c */ /* 0x000fe20000744270 */
[----:B------:R-:W-:Y:S02]  /*6920*/  BSSY B1, `(.L_x_148) ;  /* 0x0000005000017945 */ /* 0x000fe40003800000 */
[----:B------:R-:W-:-:S05]  /*6930*/  IMAD R35, R35, UR17, R4 ;  /* 0x0000001123237c24 */ /* 0x000fca000f8e0204 */
[----:B------:R0:W-:Y:S05]  /*6940*/  @P4 STG.E desc[UR14][R164.64+0x220], R35 ;  /* 0x00022023a4004986 */ /* 0x0001ea000c10190e */
[----:B------:R-:W-:Y:S05]  /*6950*/  @!P2 BRA `(.L_x_149) ;  /* 0x000000000004a947 */ /* 0x000fea0003800000 */
[----:B------:R0:W5:Y:S02]  /*6960*/  LDG.E.LTC128B R15, desc[UR14][R98.64+0x200] ;  /* 0x0002000e620f7981 */ /* 0x000164000c1e1920 */
.L_x_149:
[----:B------:R-:W-:Y:S05]  /*6970*/  BSYNC B1 ;  /* 0x0000000000017941 */ /* 0x000fea0003800000 */
.L_x_148:
[----:B--2--5:R-:W-:Y:S01]  /*6980*/  IMAD R9, R15, UR18, RZ ;  /* 0x000000120f097c24 */ /* 0x024fe2000f8e02ff */
[----:B------:R-:W-:Y:S01]  /*6990*/  ISETP.GT.AND P4, PT, R13, 0x19, P0 ;  /* 0x000000190d00780c */ /* 0x000fe20000784270 */
[----:B------:R-:W-:Y:S02]  /*69a0*/  BSSY B1, `(.L_x_150) ;  /* 0x0000005000017945 */ /* 0x000fe40003800000 */
[----:B------:R-:W-:-:S05]  /*69b0*/  IMAD R9, R36, UR17, R9 ;  /* 0x0000001124097c24 */ /* 0x000fca000f8e0209 */
[----:B------:R2:W-:Y:S05]  /*69c0*/  @P2 STG.E desc[UR14][R170.64+0x200], R9 ;  /* 0x00020009aa002986 */ /* 0x0005ea000c10190e */
[----:B------:R-:W-:Y:S05]  /*69d0*/  @!P4 BRA `(.L_x_151) ;  /* 0x000000000004c947 */ /* 0x000fea0003800000 */
[----:B------:R0:W5:Y:S02]  /*69e0*/  LDG.E.LTC128B R15, desc[UR14][R100.64+0x200] ;  /* 0x0002000e640f7981 */ /* 0x000164000c1e1920 */
.L_x_151:
[----:B------:R-:W-:Y:S05]  /*69f0*/  BSYNC B1 ;  /* 0x0000000000017941 */ /* 0x000fea0003800000 */
.L_x_150:
[----:B-----5:R-:W-:Y:S01]  /*6a00*/  IMAD R4, R15, UR18, RZ ;  /* 0x000000120f047c24 */ /* 0x020fe2000f8e02ff */
[----:B------:R-:W-:Y:S01]  /*6a10*/  ISETP.GT.AND P2, PT, R13, 0x18, P1 ;  /* 0x000000180d00780c */ /* 0x000fe20000f44270 */
[----:B------:R-:W-:Y:S02]  /*6a20*/  BSSY B1, `(.L_x_152) ;  /* 0x0000005000017945 */ /* 0x000fe40003800000 */
[----:B------:R-:W-:-:S05]  /*6a30*/  IMAD R37, R37, UR17, R4 ;  /* 0x0000001125257c24 */ /* 0x000fca000f8e0204 */
[----:B------:R0:W-:Y:S05]  /*6a40*/  @P4 STG.E desc[UR14][R168.64+0x200], R37 ;  /* 0x00020025a8004986 */ /* 0x0001ea000c10190e */
[----:B------:R-:W-:Y:S05]  /*6a50*/  @!P2 BRA `(.L_x_153) ;  /* 0x000000000004a947 */ /* 0x000fea0003800000 */
[----:B------:R0:W5:Y:S02]  /*6a60*/  LDG.E.LTC128B R15, desc[UR14][R98.64+0x220] ;  /* 0x0002200e620f7981 */ /* 0x000164000c1e1920 */
.L_x_153:
[----:B------:R-:W-:Y:S05]  /*6a70*/  BSYNC B1 ;  /* 0x0000000000017941 */ /* 0x000fea0003800000 */
.L_x_152:
[----:B--2--5:R-:W-:Y:S01]  /*6a80*/  IMAD R9, R15, UR18, RZ ;  /* 0x000000120f097c24 */ /* 0x024fe2000f8e02ff */
[----:B------:R-:W-:Y:S01]  /*6a90*/  ISETP.GT.AND P4, PT, R13, 0x19, P1 ;  /* 0x000000190d00780c */ /* 0x000fe20000f84270 */
[----:B------:R-:W-:Y:S02]  /*6aa0*/  BSSY B1, `(.L_x_154) ;  /* 0x0000005000017945 */ /* 0x000fe40003800000 */
[----:B------:R-:W-:-:S05]  /*6ab0*/  IMAD R9, R38, UR17, R9 ;  /* 0x0000001126097c24 */ /* 0x000fca000f8e0209 */
[----:B------:R2:W-:Y:S05]  /*6ac0*/  @P2 STG.E desc[UR14][R170.64+0x220], R9 ;  /* 0x00022009aa002986 */ /* 0x0005ea000c10190e */
[----:B------:R-:W-:Y:S05]  /*6ad0*/  @!P4 BRA `(.L_x_155) ;  /* 0x000000000004c947 */ /* 0x000fea0003800000 */
[----:B------:R0:W5:Y:S02]  /*6ae0*/  LDG.E.LTC128B R15, desc[UR14][R100.64+0x220] ;  /* 0x0002200e640f7981 */ /* 0x000164000c1e1920 */
.L_x_155:
[----:B------:R-:W-:Y:S05]  /*6af0*/  BSYNC B1 ;  /* 0x0000000000017941 */ /* 0x000fea0003800000 */
.L_x_154:
[----:B-----5:R-:W-:Y:S01]  /*6b00*/  IMAD R4, R15, UR18, RZ ;  /* 0x000000120f047c24 */ /* 0x020fe2000f8e02ff */
[----:B------:R-:W-:Y:S01]  /*6b10*/  ISETP.GT.AND P2, PT, R13, 0x20, P0 ;  /* 0x000000200d00780c */ /* 0x000fe20000744270 */
[----:B------:R-:W-:Y:S02]  /*6b20*/  BSSY B1, `(.L_x_156) ;  /* 0x0000005000017945 */ /* 0x000fe40003800000 */
[----:B------:R-:W-:-:S05]  /*6b30*/  IMAD R39, R39, UR17, R4 ;  /* 0x0000001127277c24 */ /* 0x000fca000f8e0204 */
[----:B------:R0:W-:Y:S05]  /*6b40*/  @P4 STG.E desc[UR14][R168.64+0x220], R39 ;  /* 0x00022027a8004986 */ /* 0x0001ea000c10190e */
[----:B------:R-:W-:Y:S05]  /*6b50*/  @!P2 BRA `(.L_x_157) ;  /* 0x000000000004a947 */ /* 0x000fea0003800000 */
[----:B------:R0:W5:Y:S02]  /*6b60*/  LDG.E.LTC128B R15, desc[UR14][R102.64+0x200] ;  /* 0x0002000e660f7981 */ /* 0x000164000c1e1920 */
.L_x_157:
[----:B------:R-:W-:Y:S05]  /*6b70*/  BSYNC B1 ;  /* 0x0000000000017941 */ /* 0x000fea0003800000 */
.L_x_156:
[----:B--2--5:R-:W-:Y:S01]  /*6b80*/  IMAD R9, R15, UR18, RZ ;  /* 0x000000120f097c24 */ /* 0x024fe2000f8e02ff */
[----:B------:R-:W-:Y:S01]  /*6b90*/  ISETP.GT.AND P4, PT, R13, 0x21, P0 ;  /* 0x000000210d00780c */ /* 0x000fe20000784270 */
[----:B------:R-:W-:Y:S02]  /*6ba0*/  BSSY B1, `(.L_x_158) ;  /* 0x0000005000017945 */ /* 0x000fe40003800000 */
[----:B------:R-:W-:-:S05]  /*6bb0*/  IMAD R9, R40, UR17, R9 ;  /* 0x0000001128097c24 */ /* 0x000fca000f8e0209 */
[----:B------:R2:W-:Y:S05]  /*6bc0*/  @P2 STG.E desc[UR14][R176.64+0x200], R9 ;  /* 0x00020009b0002986 */ /* 0x0005ea000c10190e */
[----:B------:R-:W-:Y:S05]  /*6bd0*/  @!P4 BRA `(.L_x_159) ;  /* 0x000000000004c947 */ /* 0x000fea0003800000 */
[----:B------:R0:W5:Y:S02]  /*6be0*/  LDG.E.LTC128B R15, desc[UR14][R104.64+0x200] ;  /* 0x0002000e680f7981 */ /* 0x000164000c1e1920 */
.L_x_159:
[----:B------:R-:W-:Y:S05]  /*6bf0*/  BSYNC B1 ;  /* 0x0000000000017941 */ /* 0x000fea0003800000 */
.L_x_158:
[----:B-----5:R-:W-:Y:S01]  /*6c00*/  IMAD R4, R15, UR18, RZ ;  /* 0x000000120f047c24 */ /* 0x020fe2000f8e02ff */
[----:B------:R-:W-:Y:S01]  /*6c10*/  ISETP.GT.AND P2, PT, R13, 0x20, P1 ;  /* 0x000000200d00780c */ /* 0x000fe20000f44270 */
[----:B------:R-:W-:Y:S02]  /*6c20*/  BSSY B1, `(.L_x_160) ;  /* 0x0000005000017945 */ /* 0x000fe40003800000 */
[----:B------:R-:W-:-:S05]  /*6c30*/  IMAD R41, R41, UR17, R4 ;  /* 0x0000001129297c24 */ /* 0x000fca000f8e0204 */
[----:B------:R0:W-:Y:S05]  /*6c40*/  @P4 STG.E desc[UR14][R174.64+0x200], R41 ;  /* 0x00020029ae004986 */ /* 0x0001ea000c10190e */
[----:B------:R-:W-:Y:S05]  /*6c50*/  @!P2 BRA `(.L_x_161) ;  /* 0x000000000004a947 */ /* 0x000fea0003800000 */
[----:B------:R0:W5:Y:S02]  /*6c60*/  LDG.E.LTC128B R15, desc[UR14][R102.64+0x220] ;  /* 0x0002200e660f7981 */ /* 0x000164000c1e1920 */
.L_x_161:
[----:B------:R-:W-:Y:S05]  /*6c70*/  BSYNC B1 ;  /* 0x0000000000017941 */ /* 0x000fea0003800000 */
.L_x_160:
[----:B--2--5:R-:W-:Y:S01]  /*6c80*/  IMAD R9, R15, UR18, RZ ;  /* 0x000000120f097c24 */ /* 0x024fe2000f8e02ff */
[----:B------:R-:W-:Y:S01]  /*6c90*/  ISETP.GT.AND P4, PT, R13, 0x21, P1 ;  /* 0x000000210d00780c */ /* 0x000fe20000f84270 */
[----:B------:R-:W-:Y:S02]  /*6ca0*/  BSSY B1, `(.L_x_162) ;  /* 0x0000005000017945 */ /* 0x000fe40003800000 */
[----:B------:R-:W-:-:S05]  /*6cb0*/  IMAD R9, R42, UR17, R9 ;  /* 0x000000112a097c24 */ /* 0x000fca000f8e0209 */
[----:B------:R2:W-:Y:S05]  /*6cc0*/  @P2 STG.E desc[UR14][R176.64+0x220], R9 ;  /* 0x00022009b0002986 */ /* 0x0005ea000c10190e */
[----:B------:R-:W-:Y:S05]  /*6cd0*/  @!P4 BRA `(.L_x_163) ;  /* 0x000000000004c947 */ /* 0x000fea0003800000 */
[----:B------:R0:W5:Y:S02]  /*6ce0*/  LDG.E.LTC128B R15, desc[UR14][R104.64+0x220] ;  /* 0x0002200e680f7981 */ /* 0x000164000c1e1920 */
.L_x_163:
[----:B------:R-:W-:Y:S05]  /*6cf0*/  BSYNC B1 ;  /* 0x0000000000017941 */ /* 0x000fea0003800000 */
.L_x_162:
[----:B-----5:R-:W-:Y:S01]  /*6d00*/  IMAD R4, R15, UR18, RZ ;  /* 0x000000120f047c24 */ /* 0x020fe2000f8e02ff */
[----:B------:R-:W-:Y:S01]  /*6d10*/  ISETP.GT.AND P2, PT, R13, 0x28, P0 ;  /* 0x000000280d00780c */ /* 0x000fe20000744270 */
[----:B------:R-:W-:Y:S02]  /*6d20*/  BSSY B1, `(.L_x_164) ;  /* 0x0000005000017945 */ /* 0x000fe40003800000 */
[----:B------:R-:W-:-:S05]  /*6d30*/  IMAD R43, R43, UR17, R4 ;  /* 0x000000112b2b7c24 */ /* 0x000fca000f8e0204 */
[----:B------:R0:W-:Y:S05]  /*6d40*/  @P4 STG.E desc[UR14][R174.64+0x220], R43 ;  /* 0x0002202bae004986 */ /* 0x0001ea000c10190e */
[----:B------:R-:W-:Y:S05]  /*6d50*/  @!P2 BRA `(.L_x_165) ;  /* 0x000000000004a947 */ /* 0x000fea0003800000 */
[----:B------:R0:W5:Y:S02]  /*6d60*/  LDG.E.LTC128B R15, desc[UR14][R106.64+0x200] ;  /* 0x0002000e6a0f7981 */ /* 0x000164000c1e1920 */
.L_x_165:
[----:B------:R-:W-:Y:S05]  /*6d70*/  BSYNC B1 ;  /* 0x0000000000017941 */ /* 0x000fea0003800000 */
.L_x_164:
[----:B--2--5:R-:W-:Y:S01]  /*6d80*/  IMAD R9, R15, UR18, RZ ;  /* 0x000000120f097c24 */ /* 0x024fe2000f8e02ff */
[----:B------:R-:W-:Y:S01]  /*6d90*/  ISETP.GT.AND P4, PT, R13, 0x29, P0 ;  /* 0x000000290d00780c */ /* 0x000fe20000784270 */
[----:B------:R-:W-:Y:S02]  /*6da0*/  BSSY B1, `(.L_x_166) ;  /* 0x0000005000017945 */ /* 0x000fe40003800000 */
[----:B------:R-:W-:-:S05]  /*6db0*/  IMAD R9, R44, UR17, R9 ;  /* 0x000000112c097c24 */ /* 0x000fca000f8e0209 */
[----:B------:R2:W-:Y:S05]  /*6dc0*/  @P2 STG.E desc[UR14][R180.64+0x200], R9 ;  /* 0x00020009b4002986 */ /* 0x0005ea000c10190e */
[----:B------:R-:W-:Y:S05]  /*6dd0*/  @!P4 BRA `(.L_x_167) ;  /* 0x000000000004c947 */ /* 0x000fea0003800000 */
[----:B------:R0:W5:Y:S02]  /*6de0*/  LDG.E.LTC128B R15, desc[UR14][R108.64+0x200] ;  /* 0x0002000e6c0f7981 */ /* 0x000164000c1e1920 */
.L_x_167:
[----:B------:R-:W-:Y:S05]  /*6df0*/  BSYNC B1 ;  /* 0x0000000000017941 */ /* 0x000fea0003800000 */
.L_x_166:
[----:B-----5:R-:W-:Y:S01]  /*6e00*/  IMAD R4, R15, UR18, RZ ;  /* 0x000000120f047c24 */ /* 0x020fe2000f8e02ff */
[----:B------:R-:W-:Y:S01]  /*6e10*/  ISETP.GT.AND P2, PT, R13, 0x28, P1 ;  /* 0x000000280d00780c */ /* 0x000fe20000f44270 */
[----:B------:R-:W-:Y:S02]  /*6e20*/  BSSY B1, `(.L_x_168) ;  /* 0x0000005000017945 */ /* 0x000fe40003800000 */
[----:B------:R-:W-:-:S05]  /*6e30*/  IMAD R45, R45, UR17, R4 ;  /* 0x000000112d2d7c24 */ /* 0x000fca000f8e0204 */
[----:B------:R0:W-:Y:S05]  /*6e40*/  @P4 STG.E desc[UR14][R178.64+0x200], R45 ;  /* 0x0002002db2004986 */ /* 0x0001ea000c10190e */
[----:B------:R-:W-:Y:S05]  /*6e50*/  @!P2 BRA `(.L_x_169) ;  /* 0x000000000004a947 */ /* 0x000fea0003800000 */
[----:B------:R0:W5:Y:S02]  /*6e60*/  LDG.E.LTC128B R15, desc[UR14][R106.64+0x220] ;  /* 0x0002200e6a0f7981 */ /* 0x000164000c1e1920 */
.L_x_169:
[----:B------:R-:W-:Y:S05]  /*6e70*/  BSYNC B1 ;  /* 0x0000000000017941 */ /* 0x000fea0003800000 */
.L_x_168:
[----:B--2--5:R-:W-:Y:S01]  /*6e80*/  IMAD R9, R15, UR18, RZ ;  /* 0x000000120f097c24 */ /* 0x024fe2000f8e02ff */
[----:B------:R-:W-:Y:S01]  /*6e90*/  ISETP.GT.AND P4, PT, R13, 0x29, P1 ;  /* 0x000000290d00780c */ /* 0x000fe20000f84270 */
[----:B------:R-:W-:Y:S02]  /*6ea0*/  BSSY B1, `(.L_x_170) ;  /* 0x0000005000017945 */ /* 0x000fe40003800000 */
[----:B------:R-:W-:-:S05]  /*6eb0*/  IMAD R9, R46, UR17, R9 ;  /* 0x000000112e097c24 */ /* 0x000fca000f8e0209 */
[----:B------:R2:W-:Y:S05]  /*6ec0*/  @P2 STG.E desc[UR14][R180.64+0x220], R9 ;  /* 0x00022009b4002986 */ /* 0x0005ea000c10190e */
[----:B------:R-:W-:Y:S05]  /*6ed0*/  @!P4 BRA `(.L_x_171) ;  /* 0x000000000004c947 */ /* 0x000fea0003800000 */
[----:B------:R0:W5:Y:S02]  /*6ee0*/  LDG.E.LTC128B R15, desc[UR14][R108.64+0x220] ;  /* 0x0002200e6c0f7981 */ /* 0x000164000c1e1920 */
.L_x_171:
[----:B------:R-:W-:Y:S05]  /*6ef0*/  BSYNC B1 ;  /* 0x0000000000017941 */ /* 0x000fea0003800000 */
.L_x_170:
[----:B-----5:R-:W-:Y:S01]  /*6f00*/  IMAD R4, R15, UR18, RZ ;  /* 0x000000120f047c24 */ /* 0x020fe2000f8e02ff */
[----:B------:R-:W-:Y:S01]  /*6f10*/  ISETP.GT.AND P2, PT, R13, 0x30, P0 ;  /* 0x000000300d00780c */ /* 0x000fe20000744270 */
[----:B------:R-:W-:Y:S02]  /*6f20*/  BSSY B1, `(.L_x_172) ;  /* 0x0000005000017945 */ /* 0x000fe40003800000 */
[----:B------:R-:W-:-:S05]  /*6f30*/  IMAD R47, R47, UR17, R4 ;  /* 0x000000112f2f7c24 */ /* 0x000fca000f8e0204 */
[----:B------:R0:W-:Y:S05]  /*6f40*/  @P4 STG.E desc[UR14][R178.64+0x220], R47 ;  /* 0x0002202fb2004986 */ /* 0x0001ea000c10190e */
[----:B------:R-:W-:Y:S05]  /*6f50*/  @!P2 BRA `(.L_x_173) ;  /* 0x000000000004a947 */ /* 0x000fea0003800000 */
[----:B------:R0:W5:Y:S02]  /*6f60*/  LDG.E.LTC128B R15, desc[UR14][R110.64+0x200] ;  /* 0x0002000e6e0f7981 */ /* 0x000164000c1e1920 */
.L_x_173:
[----:B------:R-:W-:Y:S05]  /*6f70*/  BSYNC B1 ;  /* 0x0000000000017941 */ /* 0x000fea0003800000 */
.L_x_172:
[----:B--2--5:R-:W-:Y:S01]  /*6f80*/  IMAD R9, R15, UR18, RZ ;  /* 0x000000120f097c24 */ /* 0x024fe2000f8e02ff */
[----:B------:R-:W-:Y:S01]  /*6f90*/  ISETP.GT.AND P4, PT, R13, 0x31, P0 ;  /* 0x000000310d00780c */ /* 0x000fe20000784270 */
[----:B------:R-:W-:Y:S02]  /*6fa0*/  BSSY B1, `(.L_x_174) ;  /* 0x0000005000017945 */ /* 0x000fe40003800000 */
[----:B------:R-:W-:-:S05]  /*6fb0*/  IMAD R9, R48, UR17, R9 ;  /* 0x0000001130097c24 */ /* 0x000fca000f8e0209 */
[----:B------:R2:W-:Y:S05]  /*6fc0*/  @P2 STG.E desc[UR14][R184.64+0x200], R9 ;  /* 0x00020009b8002986 */ /* 0x0005ea000c10190e */
[----:B------:R-:W-:Y:S05]  /*6fd0*/  @!P4 BRA `(.L_x_175) ;  /* 0x000000000004c947 */ /* 0x000fea0003800000 */
[----:B------:R0:W5:Y:S02]  /*6fe0*/  LDG.E.LTC128B R15, desc[UR14][R112.64+0x200] ;  /* 0x0002000e700f7981 */ /* 0x000164000c1e1920 */
.L_x_175:
[----:B------:R-:W-:Y:S05]  /*6ff0*/  BSYNC B1 ;  /* 0x0000000000017941 */ /* 0x000fea0003800000 */
.L_x_174:
[----:B-----5:R-:W-:Y:S01]  /*7000*/  IMAD R4, R15, UR18, RZ ;  /* 0x000000120f047c24 */ /* 0x020fe2000f8e02ff */
[----:B------:R-:W-:Y:S01]  /*7010*/  ISETP.GT.AND P2, PT, R13, 0x30, P1 ;  /* 0x000000300d00780c */ /* 0x000fe20000f44270 */
[----:B------:R-:W-:Y:S02]  /*7020*/  BSSY B1, `(.L_x_176) ;  /* 0x0000005000017945 */ /* 0x000fe40003800000 */
[----:B------:R-:W-:-:S05]  /*7030*/  IMAD R49, R49, UR17, R4 ;  /* 0x0000001131317c24 */ /* 0x000fca000f8e0204 */
[----:B------:R0:W-:Y:S05]  /*7040*/  @P4 STG.E desc[UR14][R182.64+0x200], R49 ;  /* 0x00020031b6004986 */ /* 0x0001ea000c10190e */
[----:B------:R-:W-:Y:S05]  /*7050*/  @!P2 BRA `(.L_x_177) ;  /* 0x000000000004a947 */ /* 0x000fea0003800000 */
[----:B------:R0:W5:Y:S02]  /*7060*/  LDG.E.LTC128B R15, desc[UR14][R110.64+0x220] ;  /* 0x0002200e6e0f7981 */ /* 0x000164000c1e1920 */
.L_x_177:
[----:B------:R-:W-:Y:S05]  /*7070*/  BSYNC B1 ;  /* 0x0000000000017941 */ /* 0x000fea0003800000 */
.L_x_176:
[----:B--2--5:R-:W-:Y:S01]  /*7080*/  IMAD R9, R15, UR18, RZ ;  /* 0x000000120f097c24 */ /* 0x024fe2000f8e02ff */
[----:B------:R-:W-:Y:S01]  /*7090*/  ISETP.GT.AND P4, PT, R13, 0x31, P1 ;  /* 0x000000310d00780c */ /* 0x000fe20000f84270 */
[----:B------:R-:W-:Y:S02]  /*70a0*/  BSSY B1, `(.L_x_178) ;  /* 0x0000005000017945 */ /* 0x000fe40003800000 */
[----:B------:R-:W-:-:S05]  /*70b0*/  IMAD R9, R50, UR17, R9 ;  /* 0x0000001132097c24 */ /* 0x000fca000f8e0209 */
[----:B------:R2:W-:Y:S05]  /*70c0*/  @P2 STG.E desc[UR14][R184.64+0x220], R9 ;  /* 0x00022009b8002986 */ /* 0x0005ea000c10190e */
[----:B------:R-:W-:Y:S05]  /*70d0*/  @!P4 BRA `(.L_x_179) ;  /* 0x000000000004c947 */ /* 0x000fea0003800000 */
[----:B------:R0:W5:Y:S02]  /*70e0*/  LDG.E.LTC128B R15, desc[UR14][R112.64+0x220] ;  /* 0x0002200e700f7981 */ /* 0x000164000c1e1920 */
.L_x_179:
[----:B------:R-:W-:Y:S05]  /*70f0*/  BSYNC B1 ;  /* 0x0000000000017941 */ /* 0x000fea0003800000 */
.L_x_178:
[----:B-----5:R-:W-:Y:S01]  /*7100*/  IMAD R4, R15, UR18, RZ ;  /* 0x000000120f047c24 */ /* 0x020fe2000f8e02ff */
[----:B------:R-:W-:Y:S01]  /*7110*/  ISETP.GT.AND P2, PT, R13, 0x38, P0 ;  /* 0x000000380d00780c */ /* 0x000fe20000744270 */
[----:B------:R-:W-:Y:S02]  /*7120*/  BSSY B1, `(.L_x_180) ;  /* 0x0000005000017945 */ /* 0x000fe40003800000 */
[----:B------:R-:W-:-:S05]  /*7130*/  IMAD R51, R51, UR17, R4 ;  /* 0x0000001133337c24 */ /* 0x000fca000f8e0204 */
[----:B------:R0:W-:Y:S05]  /*7140*/  @P4 STG.E desc[UR14][R182.64+0x220], R51 ;  /* 0x00022033b6004986 */ /* 0x0001ea000c10190e */
[----:B------:R-:W-:Y:S05]  /*7150*/  @!P2 BRA `(.L_x_181) ;  /* 0x000000000004a947 */ /* 0x000fea0003800000 */
[----:B------:R0:W5:Y:S02]  /*7160*/  LDG.E.LTC128B R15, desc[UR14][R114.64+0x200] ;  /* 0x0002000e720f7981 */ /* 0x000164000c1e1920 */
.L_x_181:
[----:B------:R-:W-:Y:S05]  /*7170*/  BSYNC B1 ;  /* 0x0000000000017941 */ /* 0x000fea0003800000 */
.L_x_180:
[----:B--2--5:R-:W-:Y:S01]  /*7180*/  IMAD R9, R15, UR18, RZ ;  /* 0x000000120f097c24 */ /* 0x024fe2000f8e02ff */
[----:B------:R-:W-:Y:S01]  /*7190*/  ISETP.GT.AND P4, PT, R13, 0x39, P0 ;  /* 0x000000390d00780c */ /* 0x000fe20000784270 */
[----:B------:R-:W-:Y:S02]  /*71a0*/  BSSY B1, `(.L_x_182) ;  /* 0x0000005000017945 */ /* 0x000fe40003800000 */
[----:B------:R-:W-:-:S05]  /*71b0*/  IMAD R9, R52, UR17, R9 ;  /* 0x0000001134097c24 */ /* 0x000fca000f8e0209 */
[----:B------:R2:W-:Y:S05]  /*71c0*/  @P2 STG.E desc[UR14][R188.64+0x200], R9 ;  /* 0x00020009bc002986 */ /* 0x0005ea000c10190e */
[----:B------:R-:W-:Y:S05]  /*71d0*/  @!P4 BRA `(.L_x_183) ;  /* 0x000000000004c947 */ /* 0x000fea0003800000 */
[----:B------:R0:W5:Y:S02]  /*71e0*/  LDG.E.LTC128B R15, desc[UR14][R116.64+0x200] ;  /* 0x0002000e740f7981 */ /* 0x000164000c1e1920 */
.L_x_183:
[----:B------:R-:W-:Y:S05]  /*71f0*/  BSYNC B1 ;  /* 0x0000000000017941 */ /* 0x000fea0003800000 */
.L_x_182:
[----:B-----5:R-:W-:Y:S01]  /*7200*/  IMAD R4, R15, UR18, RZ ;  /* 0x000000120f047c24 */ /* 0x020fe2000f8e02ff */
[----:B------:R-:W-:Y:S01]  /*7210*/  ISETP.GT.AND P2, PT, R13, 0x38, P1 ;  /* 0x000000380d00780c */ /* 0x000fe20000f44270 */
[----:B------:R-:W-:Y:S02]  /*7220*/  BSSY B1, `(.L_x_184) ;  /* 0x0000005000017945 */ /* 0x000fe40003800000 */
[----:B------:R-:W-:-:S05]  /*7230*/  IMAD R53, R53, UR17, R4 ;  /* 0x0000001135357c24 */ /* 0x000fca000f8e0204 */
[----:B------:R0:W-:Y:S05]  /*7240*/  @P4 STG.E desc[UR14][R186.64+0x200], R53 ;  /* 0x00020035ba004986 */ /* 0x0001ea000c10190e */
[----:B------:R-:W-:Y:S05]  /*7250*/  @!P2 BRA `(.L_x_185) ;  /* 0x000000000004a947 */ /* 0x000fea0003800000 */
[----:B------:R0:W5:Y:S02]  /*7260*/  LDG.E.LTC128B R15, desc[UR14][R114.64+0x220] ;  /* 0x0002200e720f7981 */ /* 0x000164000c1e1920 */
.L_x_185:
[----:B------:R-:W-:Y:S05]  /*7270*/  BSYNC B1 ;  /* 0x0000000000017941 */ /* 0x000fea0003800000 */
.L_x_184:
[----:B--2--5:R-:W-:Y:S01]  /*7280*/  IMAD R9, R15, UR18, RZ ;  /* 0x000000120f097c24 */ /* 0x024fe2000f8e02ff */
[----:B------:R-:W-:Y:S01]  /*7290*/  ISETP.GT.AND P4, PT, R13, 0x39, P1 ;  /* 0x000000390d00780c */ /* 0x000fe20000f84270 */
[----:B------:R-:W-:Y:S02]  /*72a0*/  BSSY B1, `(.L_x_186) ;  /* 0x0000005000017945 */ /* 0x000fe40003800000 */
[----:B------:R-:W-:-:S05]  /*72b0*/  IMAD R9, R54, UR17, R9 ;  /* 0x0000001136097c24 */ /* 0x000fca000f8e0209 */
[----:B------:R2:W-:Y:S05]  /*72c0*/  @P2 STG.E desc[UR14][R188.64+0x220], R9 ;  /* 0x00022009bc002986 */ /* 0x0005ea000c10190e */
[----:B------:R-:W-:Y:S05]  /*72d0*/  @!P4 BRA `(.L_x_187) ;  /* 0x000000000004c947 */ /* 0x000fea0003800000 */
[----:B------:R0:W5:Y:S02]  /*72e0*/  LDG.E.LTC128B R15, desc[UR14][R116.64+0x220] ;  /* 0x0002200e740f7981 */ /* 0x000164000c1e1920 */
.L_x_187:
[----:B------:R-:W-:Y:S05]  /*72f0*/  BSYNC B1 ;  /* 0x0000000000017941 */ /* 0x000fea0003800000 */
.L_x_186:
[----:B-----5:R-:W-:Y:S01]  /*7300*/  IMAD R4, R15, UR18, RZ ;  /* 0x000000120f047c24 */ /* 0x020fe2000f8e02ff */
[----:B------:R-:W-:Y:S01]  /*7310*/  ISETP.GT.AND P2, PT, R13, 0x40, P0 ;  /* 0x000000400d00780c */ /* 0x000fe20000744270 */
[----:B------:R-:W-:Y:S02]  /*7320*/  BSSY B1, `(.L_x_188) ;  /* 0x0000005000017945 */ /* 0x000fe40003800000 */
[----:B------:R-:W-:-:S05]  /*7330*/  IMAD R55, R55, UR17, R4 ;  /* 0x0000001137377c24 */ /* 0x000fca000f8e0204 */
[----:B------:R0:W-:Y:S05]  /*7340*/  @P4 STG.E desc[UR14][R186.64+0x220], R55 ;  /* 0x00022037ba004986 */ /* 0x0001ea000c10190e */
[----:B------:R-:W-:Y:S05]  /*7350*/  @!P2 BRA `(.L_x_189) ;  /* 0x000000000004a947 */ /* 0x000fea0003800000 */
[----:B------:R0:W5:Y:S02]  /*7360*/  LDG.E.LTC128B R15, desc[UR14][R118.64+0x200] ;  /* 0x0002000e760f7981 */ /* 0x000164000c1e1920 */
.L_x_189:
[----:B------:R-:W-:Y:S05]  /*7370*/  BSYNC B1 ;  /* 0x0000000000017941 */ /* 0x000fea0003800000 */
.L_x_188:
[----:B--2--5:R-:W-:Y:S01]  /*7380*/  IMAD R9, R15, UR18, RZ ;  /* 0x000000120f097c24 */ /* 0x024fe2000f8e02ff */
[----:B------:R-:W-:Y:S01]  /*7390*/  ISETP.GT.AND P4, PT, R13, 0x41, P0 ;  /* 0x000000410d00780c */ /* 0x000fe20000784270 */
[----:B------:R-:W-:Y:S02]  /*73a0*/  BSSY B1, `(.L_x_190) ;  /* 0x0000005000017945 */ /* 0x000fe40003800000 */
[----:B------:R-:W-:-:S05]  /*73b0*/  IMAD R9, R56, UR17, R9 ;  /* 0x0000001138097c24 */ /* 0x000fca000f8e0209 */
[----:B------:R2:W-:Y:S05]  /*73c0*/  @P2 STG.E desc[UR14][R192.64+0x200], R9 ;  /* 0x00020009c0002986 */ /* 0x0005ea000c10190e */
[----:B------:R-:W-:Y:S05]  /*73d0*/  @!P4 BRA `(.L_x_191) ;  /* 0x000000000004c947 */ /* 0x000fea0003800000 */
[----:B------:R0:W5:Y:S02]  /*73e0*/  LDG.E.LTC128B R15, desc[UR14][R120.64+0x200] ;  /* 0x0002000e780f7981 */ /* 0x000164000c1e1920 */
.L_x_191:
[----:B------:R-:W-:Y:S05]  /*73f0*/  BSYNC B1 ;  /* 0x0000000000017941 */ /* 0x000fea0003800000 */
.L_x_190:
[----:B-----5:R-:W-:Y:S01]  /*7400*/  IMAD R4, R15, UR18, RZ ;  /* 0x000000120f047c24 */ /* 0x020fe2000f8e02ff */
[----:B------:R-:W-:Y:S01]  /*7410*/  ISETP.GT.AND P2, PT, R13, 0x40, P1 ;  /* 0x000000400d00780c */ /* 0x000fe20000f44270 */
[----:B------:R-:W-:Y:S02]  /*7420*/  BSSY B1, `(.L_x_192) ;  /* 0x0000005000017945 */ /* 0x000fe40003800000 */
[----:B------:R-:W-:-:S05]  /*7430*/  IMAD R57, R57, UR17, R4 ;  /* 0x0000001139397c24 */ /* 0x000fca000f8e0204 */
[----:B------:R0:W-:Y:S05]  /*7440*/  @P4 STG.E desc[UR14][R190.64+0x200], R57 ;  /* 0x00020039be004986 */ /* 0x0001ea000c10190e */
[----:B------:R-:W-:Y:S05]  /*7450*/  @!P2 BRA `(.L_x_193) ;  /* 0x000000000004a947 */ /* 0x000fea0003800000 */
[----:B------:R0:W5:Y:S02]  /*7460*/  LDG.E.LTC128B R15, desc[UR14][R118.64+0x220] ;  /* 0x0002200e760f7981 */ /* 0x000164000c1e1920 */
.L_x_193:
[----:B------:R-:W-:Y:S05]  /*7470*/  BSYNC B1 ;  /* 0x0000000000017941 */ /* 0x000fea0003800000 */
.L_x_192:
[----:B--2--5:R-:W-:Y:S01]  /*7480*/  IMAD R9, R15, UR18, RZ ;  /* 0x000000120f097c24 */ /* 0x024fe2000f8e02ff */
[----:B------:R-:W-:Y:S01]  /*7490*/  ISETP.GT.AND P4, PT, R13, 0x41, P1 ;  /* 0x000000410d00780c */ /* 0x000fe20000f84270 */
[----:B------:R-:W-:Y:S02]  /*74a0*/  BSSY B1, `(.L_x_194) ;  /* 0x0000005000017945 */ /* 0x000fe40003800000 */
[----:B------:R-:W-:-:S05]  /*74b0*/  IMAD R9, R58, UR17, R9 ;  /* 0x000000113a097c24 */ /* 0x000fca000f8e0209 */
[----:B------:R2:W-:Y:S05]  /*74c0*/  @P2 STG.E desc[UR14][R192.64+0x220], R9 ;  /* 0x00022009c0002986 */ /* 0x0005ea000c10190e */
[----:B------:R-:W-:Y:S05]  /*74d0*/  @!P4 BRA `(.L_x_195) ;  /* 0x000000000004c947 */ /* 0x000fea0003800000 */
[----:B------:R0:W5:Y:S02]  /*74e0*/  LDG.E.LTC128B R15, desc[UR14][R120.64+0x220] ;  /* 0x0002200e780f7981 */ /* 0x000164000c1e1920 */
.L_x_195:
[----:B------:R-:W-:Y:S05]  /*74f0*/  BSYNC B1 ;  /* 0x0000000000017941 */ /* 0x000fea0003800000 */
.L_x_194:
[----:B-----5:R-:W-:Y:S01]  /*7500*/  IMAD R4, R15, UR18, RZ ;  /* 0x000000120f047c24 */ /* 0x020fe2000f8e02ff */
[----:B------:R-:W-:Y:S01]  /*7510*/  ISETP.GT.AND P2, PT, R13, 0x48, P0 ;  /* 0x000000480d00780c */ /* 0x000fe20000744270 */
[----:B------:R-:W-:Y:S02]  /*7520*/  BSSY B1, `(.L_x_196) ;  /* 0x0000005000017945 */ /* 0x000fe40003800000 */
[----:B------:R-:W-:-:S05]  /*7530*/  IMAD R59, R59, UR17, R4 ;  /* 0x000000113b3b7c24 */ /* 0x000fca000f8e0204 */
[----:B------:R0:W-:Y:S05]  /*7540*/  @P4 STG.E desc[UR14][R190.64+0x220], R59 ;  /* 0x0002203bbe004986 */ /* 0x0001ea000c10190e */
[----:B------:R-:W-:Y:S05]  /*7550*/  @!P2 BRA `(.L_x_197) ;  /* 0x000000000004a947 */ /* 0x000fea0003800000 */
[----:B------:R0:W5:Y:S02]  /*7560*/  LDG.E.LTC128B R15, desc[UR14][R122.64+0x200] ;  /* 0x0002000e7a0f7981 */ /* 0x000164000c1e1920 */
.L_x_197:
[----:B------:R-:W-:Y:S05]  /*7570*/  BSYNC B1 ;  /* 0x0000000000017941 */ /* 0x000fea0003800000 */
.L_x_196:
[----:B--2--5:R-:W-:Y:S01]  /*7580*/  IMAD R9, R15, UR18, RZ ;  /* 0x000000120f097c24 */ /* 0x024fe2000f8e02ff */
[----:B------:R-:W-:Y:S01]  /*7590*/  ISETP.GT.AND P4, PT, R13, 0x49, P0 ;  /* 0x000000490d00780c */ /* 0x000fe20000784270 */
[----:B------:R-:W-:Y:S02]  /*75a0*/  BSSY B1, `(.L_x_198) ;  /* 0x0000005000017945 */ /* 0x000fe40003800000 */
[----:B------:R-:W-:-:S05]  /*75b0*/  IMAD R9, R60, UR17, R9 ;  /* 0x000000113c097c24 */ /* 0x000fca000f8e0209 */
[----:B------:R2:W-:Y:S05]  /*75c0*/  @P2 STG.E desc[UR14][R196.64+0x200], R9 ;  /* 0x00020009c4002986 */ /* 0x0005ea000c10190e */
[----:B------:R-:W-:Y:S05]  /*75d0*/  @!P4 BRA `(.L_x_199) ;  /* 0x000000000004c947 */ /* 0x000fea0003800000 */
[----:B------:R0:W5:Y:S02]  /*75e0*/  LDG.E.LTC128B R15, desc[UR14][R124.64+0x200] ;  /* 0x0002000e7c0f7981 */ /* 0x000164000c1e1920 */
.L_x_199:
[----:B------:R-:W-:Y:S05]  /*75f0*/  BSYNC B1 ;  /* 0x0000000000017941 */ /* 0x000fea0003800000 */
.L_x_198:
[----:B-----5:R-:W-:Y:S01]  /*7600*/  IMAD R4, R15, UR18, RZ ;  /* 0x000000120f047c24 */ /* 0x020fe2000f8e02ff */
[----:B------:R-:W-:Y:S01]  /*7610*/  ISETP.GT.AND P2, PT, R13, 0x48, P1 ;  /* 0x000000480d00780c */ /* 0x000fe20000f44270 */
[----:B------:R-:W-:Y:S02]  /*7620*/  BSSY B1, `(.L_x_200) ;  /* 0x0000005000017945 */ /* 0x000fe40003800000 */
[----:B------:R-:W-:-:S05]  /*7630*/  IMAD R61, R61, UR17, R4 ;  /* 0x000000113d3d7c24 */ /* 0x000fca000f8e0204 */
[----:B------:R0:W-:Y:S05]  /*7640*/  @P4 STG.E desc[UR14][R194.64+0x200], R61 ;  /* 0x0002003dc2004986 */ /* 0x0001ea000c10190e */
[----:B------:R-:W-:Y:S05]  /*7650*/  @!P2 BRA `(.L_x_201) ;  /* 0x000000000004a947 */ /* 0x000fea0003800000 */
[----:B------:R0:W5:Y:S02]  /*7660*/  LDG.E.LTC128B R15, desc[UR14][R122.64+0x220] ;  /* 0x0002200e7a0f7981 */ /* 0x000164000c1e1920 */
.L_x_201:
[----:B------:R-:W-:Y:S05]  /*7670*/  BSYNC B1 ;  /* 0x0000000000017941 */ /* 0x000fea0003800000 */
.L_x_200:
[----:B--2--5:R-:W-:Y:S01]  /*7680*/  IMAD R9, R15, UR18, RZ ;  /* 0x000000120f097c24 */ /* 0x024fe2000f8e02ff */
[----:B------:R-:W-:Y:S01]  /*7690*/  ISETP.GT.AND P4, PT, R13, 0x49, P1 ;  /* 0x000000490d00780c */ /* 0x000fe20000f84270 */
[----:B------:R-:W-:Y:S02]  /*76a0*/  BSSY B1, `(.L_x_202) ;  /* 0x0000005000017945 */ /* 0x000fe40003800000 */
[----:B------:R-:W-:-:S05]  /*76b0*/  IMAD R9, R62, UR17, R9 ;  /* 0x000000113e097c24 */ /* 0x000fca000f8e0209 */
[----:B------:R2:W-:Y:S05]  /*76c0*/  @P2 STG.E desc[UR14][R196.64+0x220], R9 ;  /* 0x00022009c4002986 */ /* 0x0005ea000c10190e */
[----:B------:R-:W-:Y:S05]  /*76d0*/  @!P4 BRA `(.L_x_203) ;  /* 0x000000000004c947 */ /* 0x000fea0003800000 */
[----:B------:R0:W5:Y:S02]  /*76e0*/  LDG.E.LTC128B R15, desc[UR14][R124.64+0x220] ;  /* 0x0002200e7c0f7981 */ /* 0x000164000c1e1920 */
.L_x_203:
[----:B------:R-:W-:Y:S05]  /*76f0*/  BSYNC B1 ;  /* 0x0000000000017941 */ /* 0x000fea0003800000 */
.L_x_202:
[----:B-----5:R-:W-:Y:S01]  /*7700*/  IMAD R4, R15, UR18, RZ ;  /* 0x000000120f047c24 */ /* 0x020fe2000f8e02ff */
[----:B------:R-:W-:Y:S01]  /*7710*/  ISETP.GT.AND P2, PT, R13, 0x50, P0 ;  /* 0x000000500d00780c */ /* 0x000fe20000744270 */
[----:B------:R-:W-:Y:S02]  /*7720*/  BSSY B1, `(.L_x_204) ;  /* 0x0000005000017945 */ /* 0x000fe40003800000 */
[----:B------:R-:W-:-:S05]  /*7730*/  IMAD R63, R63, UR17, R4 ;  /* 0x000000113f3f7c24 */ /* 0x000fca000f8e0204 */
[----:B------:R0:W-:Y:S05]  /*7740*/  @P4 STG.E desc[UR14][R194.64+0x220], R63 ;  /* 0x0002203fc2004986 */ /* 0x0001ea000c10190e */
[----:B------:R-:W-:Y:S05]  /*7750*/  @!P2 BRA `(.L_x_205) ;  /* 0x000000000004a947 */ /* 0x000fea0003800000 */
[----:B------:R0:W5:Y:S02]  /*7760*/  LDG.E.LTC128B R15, desc[UR14][R126.64+0x200] ;  /* 0x0002000e7e0f7981 */ /* 0x000164000c1e1920 */
.L_x_205:
[----:B------:R-:W-:Y:S05]  /*7770*/  BSYNC B1 ;  /* 0x0000000000017941 */ /* 0x000fea0003800000 */
.L_x_204:
[----:B--2--5:R-:W-:Y:S01]  /*7780*/  IMAD R9, R15, UR18, RZ ;  /* 0x000000120f097c24 */ /* 0x024fe2000f8e02ff */
[----:B------:R-:W-:Y:S01]  /*7790*/  ISETP.GT.AND P4, PT, R13, 0x51, P0 ;  /* 0x000000510d00780c */ /* 0x000fe20000784270 */
[----:B------:R-:W-:Y:S02]  /*77a0*/  BSSY B1, `(.L_x_206) ;  /* 0x0000005000017945 */ /* 0x000fe40003800000 */
[----:B------:R-:W-:-:S05]  /*77b0*/  IMAD R9, R64, UR17, R9 ;  /* 0x0000001140097c24 */ /* 0x000fca000f8e0209 */
[----:B------:R2:W-:Y:S05]  /*77c0*/  @P2 STG.E desc[UR14][R200.64+0x200], R9 ;  /* 0x00020009c8002986 */ /* 0x0005ea000c10190e */
[----:B------:R-:W-:Y:S05]  /*77d0*/  @!P4 BRA `(.L_x_207) ;  /* 0x000000000004c947 */ /* 0x000fea0003800000 */
[----:B------:R0:W5:Y:S02]  /*77e0*/  LDG.E.LTC128B R15, desc[UR14][R128.64+0x200] ;  /* 0x0002000e800f7981 */ /* 0x000164000c1e1920 */
.L_x_207:
[----:B------:R-:W-:Y:S05]  /*77f0*/  BSYNC B1 ;  /* 0x0000000000017941 */ /* 0x000fea0003800000 */
.L_x_206:
[----:B-----5:R-:W-:Y:S01]  /*7800*/  IMAD R4, R15, UR18, RZ ;  /* 0x000000120f047c24 */ /* 0x020fe2000f8e02ff */
[----:B------:R-:W-:Y:S01]  /*7810*/  ISETP.GT.AND P2, PT, R13, 0x50, P1 ;  /* 0x000000500d00780c */ /* 0x000fe20000f44270 */
[----:B------:R-:W-:Y:S02]  /*7820*/  BSSY B1, `(.L_x_208) ;  /* 0x0000005000017945 */ /* 0x000fe40003800000 */
[----:B------:R-:W-:-:S05]  /*7830*/  IMAD R65, R65, UR17, R4 ;  /* 0x0000001141417c24 */ /* 0x000fca000f8e0204 */
[----:B------:R0:W-:Y:S05]  /*7840*/  @P4 STG.E desc[UR14][R198.64+0x200], R65 ;  /* 0x00020041c6004986 */ /* 0x0001ea000c10190e */
[----:B------:R-:W-:Y:S05]  /*7850*/  @!P2 BRA `(.L_x_209) ;  /* 0x000000000004a947 */ /* 0x000fea0003800000 */
[----:B------:R0:W5:Y:S02]  /*7860*/  LDG.E.LTC128B R15, desc[UR14][R126.64+0x220] ;  /* 0x0002200e7e0f7981 */ /* 0x000164000c1e1920 */
.L_x_209:
[----:B------:R-:W-:Y:S05]  /*7870*/  BSYNC B1 ;  /* 0x0000000000017941 */ /* 0x000fea0003800000 */
.L_x_208:
[----:B--2--5:R-:W-:Y:S01]  /*7880*/  IMAD R9, R15, UR18, RZ ;  /* 0x000000120f097c24 */ /* 0x024fe2000f8e02ff */
[----:B------:R-:W-:Y:S01]  /*7890*/  ISETP.GT.AND P4, PT, R13, 0x51, P1 ;  /* 0x000000510d00780c */ /* 0x000fe20000f84270 */
[----:B------:R-:W-:Y:S02]  /*78a0*/  BSSY B1, `(.L_x_210) ;  /* 0x0000005000017945 */ /* 0x000fe40003800000 */
[----:B------:R-:W-:-:S05]  /*78b0*/  IMAD R9, R66, UR17, R9 ;  /* 0x0000001142097c24 */ /* 0x000fca000f8e0209 */
[----:B------:R2:W-:Y:S05]  /*78c0*/  @P2 STG.E desc[UR14][R200.64+0x220], R9 ;  /* 0x00022009c8002986 */ /* 0x0005ea000c10190e */
[----:B------:R-:W-:Y:S05]  /*78d0*/  @!P4 BRA `(.L_x_211) ;  /* 0x000000000004c947 */ /* 0x000fea0003800000 */
[----:B------:R0:W5:Y:S02]  /*78e0*/  LDG.E.LTC128B R15, desc[UR14][R128.64+0x220] ;  /* 0x0002200e800f7981 */ /* 0x000164000c1e1920 */
.L_x_211:
[----:B------:R-:W-:Y:S05]  /*78f0*/  BSYNC B1 ;  /* 0x0000000000017941 */ /* 0x000fea0003800000 */
.L_x_210:
[----:B-----5:R-:W-:Y:S01]  /*7900*/  IMAD R4, R15, UR18, RZ ;  /* 0x000000120f047c24 */ /* 0x020fe2000f8e02ff */
[----:B------:R-:W-:Y:S01]  /*7910*/  ISETP.GT.AND P2, PT, R13, 0x58, P0 ;  /* 0x000000580d00780c */ /* 0x000fe20000744270 */
[----:B------:R-:W-:Y:S02]  /*7920*/  BSSY B1, `(.L_x_212) ;  /* 0x0000005000017945 */ /* 0x000fe40003800000 */
[----:B------:R-:W-:-:S05]  /*7930*/  IMAD R67, R67, UR17, R4 ;  /* 0x0000001143437c24 */ /* 0x000fca000f8e0204 */
[----:B------:R0:W-:Y:S05]  /*7940*/  @P4 STG.E desc[UR14][R198.64+0x220], R67 ;  /* 0x00022043c6004986 */ /* 0x0001ea000c10190e */
[----:B------:R-:W-:Y:S05]  /*7950*/  @!P2 BRA `(.L_x_213) ;  /* 0x000000000004a947 */ /* 0x000fea0003800000 */
[----:B------:R0:W5:Y:S02]  /*7960*/  LDG.E.LTC128B R15, desc[UR14][R202.64+0x200] ;  /* 0x0002000eca0f7981 */ /* 0x000164000c1e1920 */
.L_x_213:
[----:B------:R-:W-:Y:S05]  /*7970*/  BSYNC B1 ;  /* 0x0000000000017941 */ /* 0x000fea0003800000 */
.L_x_212:
[----:B--2--5:R-:W-:Y:S01]  /*7980*/  IMAD R9, R15, UR18, RZ ;  /* 0x000000120f097c24 */ /* 0x024fe2000f8e02ff */
[----:B------:R-:W-:Y:S01]  /*7990*/  ISETP.GT.AND P4, PT, R13, 0x59, P0 ;  /* 0x000000590d00780c */ /* 0x000fe20000784270 */
[----:B------:R-:W-:Y:S02]  /*79a0*/  BSSY B1, `(.L_x_214) ;  /* 0x0000005000017945 */ /* 0x000fe40003800000 */
[----:B------:R-:W-:-:S05]  /*79b0*/  IMAD R9, R68, UR17, R9 ;  /* 0x0000001144097c24 */ /* 0x000fca000f8e0209 */
[----:B------:R2:W-:Y:S05]  /*79c0*/  @P2 STG.E desc[UR14][R204.64+0x200], R9 ;  /* 0x00020009cc002986 */ /* 0x0005ea000c10190e */
[----:B------:R-:W-:Y:S05]  /*79d0*/  @!P4 BRA `(.L_x_215) ;  /* 0x000000000004c947 */ /* 0x000fea0003800000 */
[----:B------:R0:W5:Y:S02]  /*79e0*/  LDG.E.LTC128B R15, desc[UR14][R132.64+0x200] ;  /* 0x0002000e840f7981 */ /* 0x000164000c1e1920 */
.L_x_215:
[----:B------:R-:W-:Y:S05]  /*79f0*/  BSYNC B1 ;  /* 0x0000000000017941 */ /* 0x000fea0003800000 */
.L_x_214:
[----:B-----5:R-:W-:Y:S01]  /*7a00*/  IMAD R4, R15, UR18, RZ ;  /* 0x000000120f047c24 */ /* 0x020fe2000f8e02ff */
[----:B------:R-:W-:Y:S01]  /*7a10*/  ISETP.GT.AND P2, PT, R13, 0x58, P1 ;  /* 0x000000580d00780c */ /* 0x000fe20000f44270 */
[----:B------:R-:W-:Y:S02]  /*7a20*/  BSSY B1, `(.L_x_216) ;  /* 0x0000005000017945 */ /* 0x000fe40003800000 */
[----:B------:R-:W-:-:S05]  /*7a30*/  IMAD R69, R69, UR17, R4 ;  /* 0x0000001145457c24 */ /* 0x000fca000f8e0204 */
[----:B------:R0:W-:Y:S05]  /*7a40*/  @P4 STG.E desc[UR14][R130.64+0x200], R69 ;  /* 0x0002004582004986 */ /* 0x0001ea000c10190e */
[----:B------:R-:W-:Y:S05]  /*7a50*/  @!P2 BRA `(.L_x_217) ;  /* 0x000000000004a947 */ /* 0x000fea0003800000 */
[----:B------:R0:W5:Y:S02]  /*7a60*/  LDG.E.LTC128B R15, desc[UR14][R202.64+0x220] ;  /* 0x0002200eca0f7981 */ /* 0x000164000c1e1920 */
.L_x_217:
[----:B------:R-:W-:Y:S05]  /*7a70*/  BSYNC B1 ;  /* 0x0000000000017941 */ /* 0x000fea0003800000 */
.L_x_216:
[----:B--2--5:R-:W-:Y:S01]  /*7a80*/  IMAD R9, R15, UR18, RZ ;  /* 0x000000120f097c24 */ /* 0x024fe2000f8e02ff */
[----:B------:R-:W-:Y:S01]  /*7a90*/  ISETP.GT.AND P4, PT, R13, 0x59, P1 ;  /* 0x000000590d00780c */ /* 0x000fe20000f84270 */
[----:B------:R-:W-:Y:S02]  /*7aa0*/  BSSY B1, `(.L_x_218) ;  /* 0x0000005000017945 */ /* 0x000fe40003800000 */
[----:B------:R-:W-:-:S05]  /*7ab0*/  IMAD R9, R70, UR17, R9 ;  /* 0x0000001146097c24 */ /* 0x000fca000f8e0209 */
[----:B------:R2:W-:Y:S05]  /*7ac0*/  @P2 STG.E desc[UR14][R204.64+0x220], R9 ;  /* 0x00022009cc002986 */ /* 0x0005ea000c10190e */
[----:B------:R-:W-:Y:S05]  /*7ad0*/  @!P4 BRA `(.L_x_219) ;  /* 0x000000000004c947 */ /* 0x000fea0003800000 */
[----:B------:R0:W5:Y:S02]  /*7ae0*/  LDG.E.LTC128B R15, desc[UR14][R132.64+0x220] ;  /* 0x0002200e840f7981 */ /* 0x000164000c1e1920 */
.L_x_219:
[----:B------:R-:W-:Y:S05]  /*7af0*/  BSYNC B1 ;  /* 0x0000000000017941 */ /* 0x000fea0003800000 */
.L_x_218:
[----:B-----5:R-:W-:Y:S01]  /*7b00*/  IMAD R4, R15, UR18, RZ ;  /* 0x000000120f047c24 */ /* 0x020fe2000f8e02ff */
[----:B------:R-:W-:Y:S01]  /*7b10*/  ISETP.GT.AND P2, PT, R13, 0x60, P0 ;  /* 0x000000600d00780c */ /* 0x000fe20000744270 */
[----:B------:R-:W-:Y:S02]  /*7b20*/  BSSY B1, `(.L_x_220) ;  /* 0x0000005000017945 */ /* 0x000fe40003800000 */
[----:B------:R-:W-:-:S05]  /*7b30*/  IMAD R71, R71, UR17, R4 ;  /* 0x0000001147477c24 */ /* 0x000fca000f8e0204 */
[----:B------:R0:W-:Y:S05]  /*7b40*/  @P4 STG.E desc[UR14][R130.64+0x220], R71 ;  /* 0x0002204782004986 */ /* 0x0001ea000c10190e */
[----:B------:R-:W-:Y:S05]  /*7b50*/  @!P2 BRA `(.L_x_221) ;  /* 0x000000000004a947 */ /* 0x000fea0003800000 */
[----:B------:R0:W5:Y:S02]  /*7b60*/  LDG.E.LTC128B R15, desc[UR14][R134.64+0x200] ;  /* 0x0002000e860f7981 */ /* 0x000164000c1e1920 */
.L_x_221:
[----:B------:R-:W-:Y:S05]  /*7b70*/  BSYNC B1 ;  /* 0x0000000000017941 */ /* 0x000fea0003800000 */
.L_x_220:
[----:B--2--5:R-:W-:Y:S01]  /*7b80*/  IMAD R9, R15, UR18, RZ ;  /* 0x000000120f097c24 */ /* 0x024fe2000f8e02ff */
[----:B------:R-:W-:Y:S01]  /*7b90*/  ISETP.GT.AND P4, PT, R13, 0x61, P0 ;  /* 0x000000610d00780c */ /* 0x000fe20000784270 */
[----:B------:R-:W-:Y:S02]  /*7ba0*/  BSSY B1, `(.L_x_222) ;  /* 0x0000005000017945 */ /* 0x000fe40003800000 */
[----:B------:R-:W-:-:S05]  /*7bb0*/  IMAD R9, R72, UR17, R9 ;  /* 0x0000001148097c24 */ /* 0x000fca000f8e0209 */
[----:B------:R2:W-:Y:S05]  /*7bc0*/  @P2 STG.E desc[UR14][R206.64+0x200], R9 ;  /* 0x00020009ce002986 */ /* 0x0005ea000c10190e */
[----:B------:R-:W-:Y:S05]  /*7bd0*/  @!P4 BRA `(.L_x_223) ;  /* 0x000000000004c947 */ /* 0x000fea0003800000 */
[----:B------:R0:W5:Y:S02]  /*7be0*/  LDG.E.LTC128B R15, desc[UR14][R136.64+0x200] ;  /* 0x0002000e880f7981 */ /* 0x000164000c1e1920 */
.L_x_223:
[----:B------:R-:W-:Y:S05]  /*7bf0*/  BSYNC B1 ;  /* 0x0000000000017941 */ /* 0x000fea0003800000 */
.L_x_222:
[----:B-----5:R-:W-:Y:S01]  /*7c00*/  IMAD R4, R15, UR18, RZ ;  /* 0x000000120f047c24 */ /* 0x020fe2000f8e02ff */
[----:B------:R-:W-:Y:S01]  /*7c10*/  ISETP.GT.AND P2, PT, R13, 0x60, P1 ;  /* 0x000000600d00780c */ /* 0x000fe20000f44270 */
[----:B------:R-:W-:Y:S02]  /*7c20*/  BSSY B1, `(.L_x_224) ;  /* 0x0000005000017945 */ /* 0x000fe40003800000 */
[----:B------:R-:W-:-:S05]  /*7c30*/  IMAD R73, R73, UR17, R4 ;  /* 0x0000001149497c24 */ /* 0x000fca000f8e0204 */
[----:B------:R0:W-:Y:S05]  /*7c40*/  @P4 STG.E desc[UR14][R208.64+0x200], R73 ;  /* 0x00020049d0004986 */ /* 0x0001ea000c10190e */
[----:B------:R-:W-:Y:S05]  /*7c50*/  @!P2 BRA `(.L_x_225) ;  /* 0x000000000004a947 */ /* 0x000fea0003800000 */
[----:B------:R0:W5:Y:S02]  /*7c60*/  LDG.E.LTC128B R15, desc[UR14][R134.64+0x220] ;  /* 0x0002200e860f7981 */ /* 0x000164000c1e1920 */
.L_x_225:
[----:B------:R-:W-:Y:S05]  /*7c70*/  BSYNC B1 ;  /* 0x0000000000017941 */ /* 0x000fea0003800000 */
.L_x_224:
[----:B--2--5:R-:W-:Y:S01]  /*7c80*/  IMAD R9, R15, UR18, RZ ;  /* 0x000000120f097c24 */ /* 0x024fe2000f8e02ff */
[----:B------:R-:W-:Y:S01]  /*7c90*/  ISETP.GT.AND P4, PT, R13, 0x61, P1 ;  /* 0x000000610d00780c */ /* 0x000fe20000f84270 */
[----:B------:R-:W-:Y:S02]  /*7ca0*/  BSSY B1, `(.L_x_226) ;  /* 0x0000005000017945 */ /* 0x000fe40003800000 */
[----:B------:R-:W-:-:S05]  /*7cb0*/  IMAD R9, R74, UR17, R9 ;  /* 0x000000114a097c24 */ /* 0x000fca000f8e0209 */
[----:B------:R2:W-:Y:S05]  /*7cc0*/  @P2 STG.E desc[UR14][R206.64+0x220], R9 ;  /* 0x00022009ce002986 */ /* 0x0005ea000c10190e */
[----:B------:R-:W-:Y:S05]  /*7cd0*/  @!P4 BRA `(.L_x_227) ;  /* 0x000000000004c947 */ /* 0x000fea0003800000 */
[----:B------:R0:W5:Y:S02]  /*7ce0*/  LDG.E.LTC128B R15, desc[UR14][R136.64+0x220] ;  /* 0x0002200e880f7981 */ /* 0x000164000c1e1920 */
.L_x_227:
[----:B------:R-:W-:Y:S05]  /*7cf0*/  BSYNC B1 ;  /* 0x0000000000017941 */ /* 0x000fea0003800000 */
.L_x_226:
[----:B-----5:R-:W-:Y:S01]  /*7d00*/  IMAD R4, R15, UR18, RZ ;  /* 0x000000120f047c24 */ /* 0x020fe2000f8e02ff */
[----:B------:R-:W-:Y:S01]  /*7d10*/  ISETP.GT.AND P2, PT, R13, 0x68, P0 ;  /* 0x000000680d00780c */ /* 0x000fe20000744270 */
[----:B------:R-:W-:Y:S02]  /*7d20*/  BSSY B1, `(.L_x_228) ;  /* 0x0000005000017945 */ /* 0x000fe40003800000 */
[----:B------:R-:W-:-:S05]  /*7d30*/  IMAD R75, R75, UR17, R4 ;  /* 0x000000114b4b7c24 */ /* 0x000fca000f8e0204 */
[----:B------:R0:W-:Y:S05]  /*7d40*/  @P4 STG.E desc[UR14][R208.64+0x220], R75 ;  /* 0x0002204bd0004986 */ /* 0x0001ea000c10190e */
[----:B------:R-:W-:Y:S05]  /*7d50*/  @!P2 BRA `(.L_x_229) ;  /* 0x000000000004a947 */ /* 0x000fea0003800000 */
[----:B------:R0:W5:Y:S02]  /*7d60*/  LDG.E.LTC128B R15, desc[UR14][R138.64+0x200] ;  /* 0x0002000e8a0f7981 */ /* 0x000164000c1e1920 */
.L_x_229:
[----:B------:R-:W-:Y:S05]  /*7d70*/  BSYNC B1 ;  /* 0x0000000000017941 */ /* 0x000fea0003800000 */
.L_x_228:
[----:B--2--5:R-:W-:Y:S01]  /*7d80*/  IMAD R9, R15, UR18, RZ ;  /* 0x000000120f097c24 */ /* 0x024fe2000f8e02ff */
[----:B------:R-:W-:Y:S01]  /*7d90*/  ISETP.GT.AND P4, PT, R13, 0x69, P0 ;  /* 0x000000690d00780c */ /* 0x000fe20000784270 */
[----:B------:R-:W-:Y:S02]  /*7da0*/  BSSY B1, `(.L_x_230) ;  /* 0x0000005000017945 */ /* 0x000fe40003800000 */
[----:B------:R-:W-:-:S05]  /*7db0*/  IMAD R9, R76, UR17, R9 ;  /* 0x000000114c097c24 */ /* 0x000fca000f8e0209 */
[----:B------:R2:W-:Y:S05]  /*7dc0*/  @P2 STG.E desc[UR14][R210.64+0x200], R9 ;  /* 0x00020009d2002986 */ /* 0x0005ea000c10190e */
[----:B------:R-:W-:Y:S05]  /*7dd0*/  @!P4 BRA `(.L_x_231) ;  /* 0x000000000004c947 */ /* 0x000fea0003800000 */
[----:B------:R0:W5:Y:S02]  /*7de0*/  LDG.E.LTC128B R15, desc[UR14][R140.64+0x200] ;  /* 0x0002000e8c0f7981 */ /* 0x000164000c1e1920 */
.L_x_231:
[----:B------:R-:W-:Y:S05]  /*7df0*/  BSYNC B1 ;  /* 0x0000000000017941 */ /* 0x000fea0003800000 */
.L_x_230:
[----:B-----5:R-:W-:Y:S01]  /*7e00*/  IMAD R4, R15, UR18, RZ ;  /* 0x000000120f047c24 */ /* 0x020fe2000f8e02ff */
[----:B------:R-:W-:Y:S01]  /*7e10*/  ISETP.GT.AND P2, PT, R13, 0x68, P1 ;  /* 0x000000680d00780c */ /* 0x000fe20000f44270 */
[----:B------:R-:W-:Y:S02]  /*7e20*/  BSSY B1, `(.L_x_232) ;  /* 0x0000005000017945 */ /* 0x000fe40003800000 */
[----:B------:R-:W-:-:S05]  /*7e30*/  IMAD R77, R77, UR17, R4 ;  /* 0x000000114d4d7c24 */ /* 0x000fca000f8e0204 */
[----:B------:R0:W-:Y:S05]  /*7e40*/  @P4 STG.E desc[UR14][R212.64+0x200], R77 ;  /* 0x0002004dd4004986 */ /* 0x0001ea000c10190e */
[----:B------:R-:W-:Y:S05]  /*7e50*/  @!P2 BRA `(.L_x_233) ;  /* 0x000000000004a947 */ /* 0x000fea0003800000 */
[----:B------:R0:W5:Y:S02]  /*7e60*/  LDG.E.LTC128B R15, desc[UR14][R138.64+0x220] ;  /* 0x0002200e8a0f7981 */ /* 0x000164000c1e1920 */
.L_x_233:
[----:B------:R-:W-:Y:S05]  /*7e70*/  BSYNC B1 ;  /* 0x0000000000017941 */ /* 0x000fea0003800000 */
.L_x_232:
[----:B--2--5:R-:W-:Y:S01]  /*7e80*/  IMAD R9, R15, UR18, RZ ;  /* 0x000000120f097c24 */ /* 0x024fe2000f8e02ff */
[----:B------:R-:W-:Y:S01]  /*7e90*/  ISETP.GT.AND P4, PT, R13, 0x69, P1 ;  /* 0x000000690d00780c */ /* 0x000fe20000f84270 */
[----:B------:R-:W-:Y:S02]  /*7ea0*/  BSSY B1, `(.L_x_234) ;  /* 0x0000005000017945 */ /* 0x000fe40003800000 */
[----:B------:R-:W-:-:S05]  /*7eb0*/  IMAD R9, R78, UR17, R9 ;  /* 0x000000114e097c24 */ /* 0x000fca000f8e0209 */
[----:B------:R2:W-:Y:S05]  /*7ec0*/  @P2 STG.E desc[UR14][R210.64+0x220], R9 ;  /* 0x00022009d2002986 */ /* 0x0005ea000c10190e */
[----:B------:R-:W-:Y:S05]  /*7ed0*/  @!P4 BRA `(.L_x_235) ;  /* 0x000000000004c947 */ /* 0x000fea0003800000 */
[----:B------:R0:W5:Y:S02]  /*7ee0*/  LDG.E.LTC128B R15, desc[UR14][R140.64+0x220] ;  /* 0x0002200e8c0f7981 */ /* 0x000164000c1e1920 */
.L_x_235:
[----:B------:R-:W-:Y:S05]  /*7ef0*/  BSYNC B1 ;  /* 0x0000000000017941 */ /* 0x000fea0003800000 */
.L_x_234:
[----:B-----5:R-:W-:Y:S01]  /*7f00*/  IMAD R4, R15, UR18, RZ ;  /* 0x000000120f047c24 */ /* 0x020fe2000f8e02ff */
[----:B------:R-:W-:Y:S01]  /*7f10*/  ISETP.GT.AND P2, PT, R13, 0x70, P0 ;  /* 0x000000700d00780c */ /* 0x000fe20000744270 */
[----:B------:R-:W-:Y:S02]  /*7f20*/  BSSY B1, `(.L_x_236) ;  /* 0x0000005000017945 */ /* 0x000fe40003800000 */
[----:B------:R-:W-:-:S05]  /*7f30*/  IMAD R79, R79, UR17, R4 ;  /* 0x000000114f4f7c24 */ /* 0x000fca000f8e0204 */
[----:B------:R0:W-:Y:S05]  /*7f40*/  @P4 STG.E desc[UR14][R212.64+0x220], R79 ;  /* 0x0002204fd4004986 */ /* 0x0001ea000c10190e */
[----:B------:R-:W-:Y:S05]  /*7f50*/  @!P2 BRA `(.L_x_237) ;  /* 0x000000000004a947 */ /* 0x000fea0003800000 */
[----:B------:R0:W5:Y:S02]  /*7f60*/  LDG.E.LTC128B R15, desc[UR14][R214.64+0x200] ;  /* 0x0002000ed60f7981 */ /* 0x000164000c1e1920 */
.L_x_237:
[----:B------:R-:W-:Y:S05]  /*7f70*/  BSYNC B1 ;  /* 0x0000000000017941 */ /* 0x000fea0003800000 */
.L_x_236:
[----:B--2--5:R-:W-:Y:S01]  /*7f80*/  IMAD R9, R15, UR18, RZ ;  /* 0x000000120f097c24 */ /* 0x024fe2000f8e02ff */
[----:B------:R-:W-:Y:S01]  /*7f90*/  ISETP.GT.AND P4, PT, R13, 0x71, P0 ;  /* 0x000000710d00780c */ /* 0x000fe20000784270 */
[----:B------:R-:W-:Y:S02]  /*7fa0*/  BSSY B1, `(.L_x_238) ;  /* 0x0000005000017945 */ /* 0x000fe40003800000 */
[----:B------:R-:W-:-:S05]  /*7fb0*/  IMAD R9, R80, UR17, R9 ;  /* 0x0000001150097c24 */ /* 0x000fca000f8e0209 */
[----:B------:R2:W-:Y:S05]  /*7fc0*/  @P2 STG.E desc[UR14][R142.64+0x200], R9 ;  /* 0x000200098e002986 */ /* 0x0005ea000c10190e */
[----:B------:R-:W-:Y:S05]  /*7fd0*/  @!P4 BRA `(.L_x_239) ;  /* 0x000000000004c947 */ /* 0x000fea0003800000 */
[----:B------:R0:W5:Y:S02]  /*7fe0*/  LDG.E.LTC128B R15, desc[UR14][R144.64+0x200] ;  /* 0x0002000e900f7981 */ /* 0x000164000c1e1920 */
.L_x_239:
[----:B------:R-:W-:Y:S05]  /*7ff0*/  BSYNC B1 ;  /* 0x0000000000017941 */ /* 0x000fea0003800000 */
.L_x_238:
[----:B-----5:R-:W-:Y:S01]  /*8000*/  IMAD R4, R15, UR18, RZ ;  /* 0x000000120f047c24 */ /* 0x020fe2000f8e02ff */
[----:B------:R-:W-:Y:S01]  /*8010*/  ISETP.GT.AND P2, PT, R13, 0x70, P1 ;  /* 0x000000700d00780c */ /* 0x000fe20000f44270 */
[----:B------:R-:W-:Y:S02]  /*8020*/  BSSY B1, `(.L_x_240) ;  /* 0x0000005000017945 */ /* 0x000fe40003800000 */
[----:B------:R-:W-:-:S05]  /*8030*/  IMAD R81, R81, UR17, R4 ;  /* 0x0000001151517c24 */ /* 0x000fca000f8e0204 */
[----:B------:R0:W-:Y:S05]  /*8040*/  @P4 STG.E desc[UR14][R222.64+0x200], R81 ;  /* 0x00020051de004986 */ /* 0x0001ea000c10190e */
[----:B------:R-:W-:Y:S05]  /*8050*/  @!P2 BRA `(.L_x_241) ;  /* 0x000000000004a947 */ /* 0x000fea0003800000 */
[----:B------:R0:W5:Y:S02]  /*8060*/  LDG.E.LTC128B R15, desc[UR14][R214.64+0x220] ;  /* 0x0002200ed60f7981 */ /* 0x000164000c1e1920 */
.L_x_241:
[----:B------:R-:W-:Y:S05]  /*8070*/  BSYNC B1 ;  /* 0x0000000000017941 */ /* 0x000fea0003800000 */
.L_x_240:
[----:B--2--5:R-:W-:Y:S01]  /*8080*/  IMAD R9, R15, UR18, RZ ;  /* 0x000000120f097c24 */ /* 0x024fe2000f8e02ff */
[----:B------:R-:W-:Y:S01]  /*8090*/  ISETP.GT.AND P4, PT, R13, 0x71, P1 ;  /* 0x000000710d00780c */ /* 0x000fe20000f84270 */
[----:B------:R-:W-:Y:S02]  /*80a0*/  BSSY B1, `(.L_x_242) ;  /* 0x0000005000017945 */ /* 0x000fe40003800000 */
[----:B------:R-:W-:-:S05]  /*80b0*/  IMAD R9, R82, UR17, R9 ;  /* 0x0000001152097c24 */ /* 0x000fca000f8e0209 */
[----:B------:R2:W-:Y:S05]  /*80c0*/  @P2 STG.E desc[UR14][R142.64+0x220], R9 ;  /* 0x000220098e002986 */ /* 0x0005ea000c10190e */
[----:B------:R-:W-:Y:S05]  /*80d0*/  @!P4 BRA `(.L_x_243) ;  /* 0x000000000004c947 */ /* 0x000fea0003800000 */
[----:B------:R0:W5:Y:S02]  /*80e0*/  LDG.E.LTC128B R15, desc[UR14][R144.64+0x220] ;  /* 0x0002200e900f7981 */ /* 0x000164000c1e1920 */
.L_x_243:
[----:B------:R-:W-:Y:S05]  /*80f0*/  BSYNC B1 ;  /* 0x0000000000017941 */ /* 0x000fea0003800000 */
.L_x_242:
[----:B-----5:R-:W-:Y:S01]  /*8100*/  IMAD R4, R15, UR18, RZ ;  /* 0x000000120f047c24 */ /* 0x020fe2000f8e02ff */
[----:B------:R-:W-:Y:S01]  /*8110*/  ISETP.GT.AND P2, PT, R13, 0x78, P0 ;  /* 0x000000780d00780c */ /* 0x000fe20000744270 */
[----:B------:R-:W-:Y:S02]  /*8120*/  BSSY B1, `(.L_x_244) ;  /* 0x0000005000017945 */ /* 0x000fe40003800000 */
[----:B------:R-:W-:-:S05]  /*8130*/  IMAD R83, R83, UR17, R4 ;  /* 0x0000001153537c24 */ /* 0x000fca000f8e0204 */
[----:B------:R0:W-:Y:S05]  /*8140*/  @P4 STG.E desc[UR14][R222.64+0x220], R83 ;  /* 0x00022053de004986 */ /* 0x0001ea000c10190e */
[----:B------:R-:W-:Y:S05]  /*8150*/  @!P2 BRA `(.L_x_245) ;  /* 0x000000000004a947 */ /* 0x000fea0003800000 */
[----:B------:R0:W5:Y:S02]  /*8160*/  LDG.E.LTC128B R15, desc[UR14][R16.64+0x200] ;  /* 0x0002000e100f7981 */ /* 0x000164000c1e1920 */
.L_x_245:
[----:B------:R-:W-:Y:S05]  /*8170*/  BSYNC B1 ;  /* 0x0000000000017941 */ /* 0x000fea0003800000 */
.L_x_244:
[----:B--2--5:R-:W-:Y:S01]  /*8180*/  IMAD R9, R15, UR18, RZ ;  /* 0x000000120f097c24 */ /* 0x024fe2000f8e02ff */
[----:B------:R-:W-:Y:S01]  /*8190*/  ISETP.GT.AND P0, PT, R13, 0x79, P0 ;  /* 0x000000790d00780c */ /* 0x000fe20000704270 */
[----:B------:R-:W-:Y:S02]  /*81a0*/  BSSY B1, `(.L_x_246) ;  /* 0x0000005000017945 */ /* 0x000fe40003800000 */
[----:B------:R-:W-:-:S05]  /*81b0*/  IMAD R9, R84, UR17, R9 ;  /* 0x0000001154097c24 */ /* 0x000fca000f8e0209 */
[----:B------:R2:W-:Y:S05]  /*81c0*/  @P2 STG.E desc[UR14][R18.64+0x200], R9 ;  /* 0x0002000912002986 */ /* 0x0005ea000c10190e */
[----:B------:R-:W-:Y:S05]  /*81d0*/  @!P0 BRA `(.L_x_247) ;  /* 0x0000000000048947 */ /* 0x000fea0003800000 */
[----:B------:R0:W5:Y:S02]  /*81e0*/  LDG.E.LTC128B R15, desc[UR14][R10.64+0x200] ;  /* 0x0002000e0a0f7981 */ /* 0x000164000c1e1920 */
.L_x_247:
[----:B------:R-:W-:Y:S05]  /*81f0*/  BSYNC B1 ;  /* 0x0000000000017941 */ /* 0x000fea0003800000 */
.L_x_246:
[----:B-----5:R-:W-:Y:S01]  /*8200*/  IMAD R4, R15, UR18, RZ ;  /* 0x000000120f047c24 */ /* 0x020fe2000f8e02ff */
[----:B------:R-:W-:Y:S01]  /*8210*/  ISETP.GT.AND P2, PT, R13, 0x78, P1 ;  /* 0x000000780d00780c */ /* 0x000fe20000f44270 */
[----:B------:R-:W-:Y:S02]  /*8220*/  BSSY B1, `(.L_x_248) ;  /* 0x0000005000017945 */ /* 0x000fe40003800000 */
[----:B------:R-:W-:-:S05]  /*8230*/  IMAD R85, R85, UR17, R4 ;  /* 0x0000001155557c24 */ /* 0x000fca000f8e0204 */
[----:B------:R0:W-:Y:S05]  /*8240*/  @P0 STG.E desc[UR14][R152.64+0x200], R85 ;  /* 0x0002005598000986 */ /* 0x0001ea000c10190e */
[----:B------:R-:W-:Y:S05]  /*8250*/  @!P2 BRA `(.L_x_249) ;  /* 0x000000000004a947 */ /* 0x000fea0003800000 */
[----:B------:R0:W5:Y:S02]  /*8260*/  LDG.E.LTC128B R15, desc[UR14][R16.64+0x220] ;  /* 0x0002200e100f7981 */ /* 0x000164000c1e1920 */
.L_x_249:
[----:B------:R-:W-:Y:S05]  /*8270*/  BSYNC B1 ;  /* 0x0000000000017941 */ /* 0x000fea0003800000 */
.L_x_248:
[----:B--2--5:R-:W-:Y:S01]  /*8280*/  IMAD R9, R15, UR18, RZ ;  /* 0x000000120f097c24 */ /* 0x024fe2000f8e02ff */
[----:B------:R-:W-:Y:S01]  /*8290*/  ISETP.GT.AND P1, PT, R13, 0x79, P1 ;  /* 0x000000790d00780c */ /* 0x000fe20000f24270 */
[----:B------:R-:W-:Y:S02]  /*82a0*/  BSSY B1, `(.L_x_250) ;  /* 0x0000005000017945 */ /* 0x000fe40003800000 */
[----:B------:R-:W-:-:S05]  /*82b0*/  IMAD R9, R86, UR17, R9 ;  /* 0x0000001156097c24 */ /* 0x000fca000f8e0209 */
[----:B------:R2:W-:Y:S05]  /*82c0*/  @P2 STG.E desc[UR14][R18.64+0x220], R9 ;  /* 0x0002200912002986 */ /* 0x0005ea000c10190e */
[----:B------:R-:W-:Y:S05]  /*82d0*/  @!P1 BRA `(.L_x_251) ;  /* 0x0000000000049947 */ /* 0x000fea0003800000 */
[----:B------:R0:W5:Y:S02]  /*82e0*/  LDG.E.LTC128B R15, desc[UR14][R10.64+0x220] ;  /* 0x0002200e0a0f7981 */ /* 0x000164000c1e1920 */
.L_x_251:
[----:B------:R-:W-:Y:S05]  /*82f0*/  BSYNC B1 ;  /* 0x0000000000017941 */ /* 0x000fea0003800000 */
.L_x_250:
[----:B-----5:R-:W-:-:S04]  /*8300*/  IMAD R4, R15, UR18, RZ ;  /* 0x000000120f047c24 */ /* 0x020fc8000f8e02ff */
[----:B------:R-:W-:Y:S01]  /*8310*/  IMAD R87, R87, UR17, R4 ;  /* 0x0000001157577c24 */ /* 0x000fe2000f8e0204 */
[----:B------:R-:W-:Y:S06]  /*8320*/  @!P1 BRA `(.L_x_252) ;  /* 0x0000001c00209947 */ /* 0x000fec0003800000 */
[----:B------:R0:W-:Y:S01]  /*8330*/  STG.E desc[UR14][R152.64+0x220], R87 ;  /* 0x0002205798007986 */ /* 0x0001e2000c10190e */
[----:B------:R-:W-:Y:S05]  /*8340*/  BRA `(.L_x_252) ;  /* 0x0000001c00187947 */ /* 0x000fea0003800000 */
.L_x_27:
[----:B------:R-:W-:Y:S01]  /*8350*/  ULDC.64 UR8, c[0x0][0x6c0] ;  /* 0x0001b00000087ab9 */ /* 0x000fe20000000a00 */
[----:B------:R-:W-:Y:S01]  /*8360*/  ISETP.GT.AND P4, PT, R13, 0x1, P2 ;  /* 0x000000010d00780c */ /* 0x000fe20001784270 */
[----:B------:R-:W-:Y:S01]  /*8370*/  IMAD R15, R88, UR17, RZ ;  /* 0x00000011580f7c24 */ /* 0x000fe2000f8e02ff */
[----:B------:R-:W-:Y:S01]  /*8380*/  LEA R10, P6, R160, UR8, 0x2 ;  /* 0x00000008a00a7c11 */ /* 0x000fe2000f8c10ff */
[----:B------:R-:W-:Y:S01]  /*8390*/  IMAD R89, R89, UR17, RZ ;  /* 0x0000001159597c24 */ /* 0x000fe2000f8e02ff */
[----:B------:R-:W-:Y:S01]  /*83a0*/  ISETP.GT.AND P1, PT, R14, 0x8, PT ;  /* 0x000000080e00780c */ /* 0x000fe20003f24270 */
[----:B------:R-:W-:Y:S01]  /*83b0*/  IMAD R21, R90, UR17, RZ ;  /* 0x000000115a157c24 */ /* 0x000fe2000f8e02ff */
[----:B------:R-:W-:Y:S01]  /*83c0*/  LEA.HI.X R11, R160, UR9, R163, 0x2, P6 ;  /* 0x00000009a00b7c11 */ /* 0x000fe2000b0f14a3 */
[C---:B------:R-:W-:Y:S01]  /*83d0*/  IMAD.SHL.U32 R9, R152.reuse, 0x20, RZ ;  /* 0x0000002098097824 */ /* 0x040fe200078e00ff */
[C---:B------:R-:W-:Y:S01]  /*83e0*/  LEA R16, P6, R152.reuse, R10, 0x2 ;  /* 0x0000000a98107211 */ /* 0x040fe200078c10ff */
[----:B------:R-:W-:Y:S01]  /*83f0*/  IMAD R23, R153, 0x1c, RZ ;  /* 0x0000001c99177824 */ /* 0x000fe200078e02ff */
[----:B------:R-:W-:Y:S01]  /*8400*/  ISETP.GT.AND P5, PT, R13, RZ, P1 ;  /* 0x000000ff0d00720c */ /* 0x000fe20000fa4270 */
[----:B------:R0:W-:Y:S01]  /*8410*/  @P0 STG.E desc[UR14][R10.64], R15 ;  /* 0x0000000f0a000986 */ /* 0x0001e2000c10190e */
[C---:B------:R-:W-:Y:S01]  /*8420*/  LEA.HI.X R17, R152.reuse, R11, R153, 0x2, P6 ;  /* 0x0000000b98117211 */ /* 0x040fe200030f1499 */
[----:B------:R-:W-:Y:S01]  /*8430*/  IMAD R91, R91, UR17, RZ ;  /* 0x000000115b5b7c24 */ /* 0x000fe2000f8e02ff */
[----:B------:R-:W-:Y:S01]  /*8440*/  ISETP.GT.AND P6, PT, R13, 0x1, P1 ;  /* 0x000000010d00780c */ /* 0x000fe20000fc4270 */
[----:B------:R-:W-:Y:S01]  /*8450*/  IMAD R93, R93, UR17, RZ ;  /* 0x000000115d5d7c24 */ /* 0x000fe2000f8e02ff */
[C---:B------:R-:W-:Y:S01]  /*8460*/  ISETP.GT.AND P0, PT, R13.reuse, 0x9, P2 ;  /* 0x000000090d00780c */ /* 0x040fe20001704270 */
[----:B------:R-:W-:Y:S01]  /*8470*/  @P4 STG.E desc[UR14][R16.64], R89 ;  /* 0x0000005910004986 */ /* 0x000fe2000c10190e */
[----:B------:R-:W-:Y:S01]  /*8480*/  ISETP.GT.AND P4, PT, R13, 0x8, P2 ;  /* 0x000000080d00780c */ /* 0x000fe20001784270 */
[C---:B------:R-:W-:Y:S01]  /*8490*/  IMAD.WIDE.U32 R18, R152.reuse, 0x1c, R16 ;  /* 0x0000001c98127825 */ /* 0x040fe200078e0010 */
[----:B------:R-:W-:-:S03]  /*84a0*/  SHF.L.U64.HI R153, R152, 0x5, R153 ;  /* 0x0000000598997819 */ /* 0x000fc60000010299 */
[----:B------:R1:W-:Y:S01]  /*84b0*/  @P5 STG.E desc[UR14][R10.64+0x20], R21 ;  /* 0x000020150a005986 */ /* 0x0003e2000c10190e */
[----:B0-----:R-:W-:Y:S01]  /*84c0*/  IMAD R15, R92, UR17, RZ ;  /* 0x000000115c0f7c24 */ /* 0x001fe2000f8e02ff */
[----:B------:R-:W-:Y:S01]  /*84d0*/  IADD3 R20, P5, R9, R16, RZ ;  /* 0x0000001009147210 */ /* 0x000fe20007fbe0ff */
[----:B------:R-:W-:Y:S01]  /*84e0*/  IMAD.IADD R19, R23, 0x1, R19 ;  /* 0x0000000117137824 */ /* 0x000fe200078e0213 */
[----:B------:R-:W-:Y:S01]  /*84f0*/  @P6 STG.E desc[UR14][R16.64+0x20], R91 ;  /* 0x0000205b10006986 */ /* 0x000fe2000c10190e */
[C---:B------:R-:W-:Y:S01]  /*8500*/  ISETP.GT.AND P6, PT, R13.reuse, 0x8, P1 ;  /* 0x000000080d00780c */ /* 0x040fe20000fc4270 */
[----:B------:R-:W-:Y:S02]  /*8510*/  IMAD R155, R94, UR17, RZ ;  /* 0x000000115e9b7c24 */ /* 0x000fe4000f8e02ff */
[----:B------:R0:W-:Y:S01]  /*8520*/  @P4 STG.E desc[UR14][R18.64], R15 ;  /* 0x0000000f12004986 */ /* 0x0001e2000c10190e */
[----:B------:R-:W-:Y:S01]  /*8530*/  ISETP.GT.AND P4, PT, R13, 0x9, P1 ;  /* 0x000000090d00780c */ /* 0x000fe20000f84270 */
[----:B------:R-:W-:-:S02]  /*8540*/  IMAD R95, R95, UR17, RZ ;  /* 0x000000115f5f7c24 */ /* 0x000fc4000f8e02ff */
[----:B-1----:R-:W-:Y:S01]  /*8550*/  IMAD.X R21, R153, 0x1, R17, P5 ;  /* 0x0000000199157824 */ /* 0x002fe200028e0611 */
[----:B------:R-:W-:Y:S01]  /*8560*/  ISETP.GT.AND P5, PT, R13, 0x10, P2 ;  /* 0x000000100d00780c */ /* 0x000fe200017a4270 */
[----:B------:R-:W-:Y:S02]  /*8570*/  IMAD R157, R96, UR17, RZ ;  /* 0x00000011609d7c24 */ /* 0x000fe4000f8e02ff */
[----:B------:R-:W-:Y:S01]  /*8580*/  IMAD R97, R97, UR17, RZ ;  /* 0x0000001161617c24 */ /* 0x000fe2000f8e02ff */
[----:B------:R-:W-:Y:S01]  /*8590*/  @P0 STG.E desc[UR14][R20.64], R93 ;  /* 0x0000005d14000986 */ /* 0x000fe2000c10190e */
[----:B------:R-:W-:Y:S01]  /*85a0*/  IADD3 R22, P0, R9, R18, RZ ;  /* 0x0000001209167210 */ /* 0x000fe20007f1e0ff */
[----:B------:R-:W-:Y:S02]  /*85b0*/  IMAD R99, R99, UR17, RZ ;  /* 0x0000001163637c24 */ /* 0x000fe4000f8e02ff */
[----:B------:R1:W-:Y:S01]  /*85c0*/  @P6 STG.E desc[UR14][R18.64+0x20], R155 ;  /* 0x0000209b12006986 */ /* 0x0003e2000c10190e */
[----:B------:R-:W-:Y:S01]  /*85d0*/  ISETP.GT.AND P6, PT, R13, 0x10, P1 ;  /* 0x000000100d00780c */ /* 0x000fe20000fc4270 */
[----:B------:R-:W-:Y:S01]  /*85e0*/  IMAD.X R23, R153, 0x1, R19, P0 ;  /* 0x0000000199177824 */ /* 0x000fe200000e0613 */
[----:B------:R-:W-:Y:S01]  /*85f0*/  ISETP.GT.AND P0, PT, R13, 0x11, P2 ;  /* 0x000000110d00780c */ /* 0x000fe20001704270 */
[----:B------:R-:W-:Y:S01]  /*8600*/  @P4 STG.E desc[UR14][R20.64+0x20], R95 ;  /* 0x0000205f14004986 */ /* 0x000fe2000c10190e */
[----:B------:R-:W-:Y:S01]  /*8610*/  IADD3 R88, P4, R9, R20, RZ ;  /* 0x0000001409587210 */ /* 0x000fe20007f9e0ff */
[----:B0-----:R-:W-:-:S02]  /*8620*/  IMAD R15, R98, UR17, RZ ;  /* 0x00000011620f7c24 */ /* 0x001fc4000f8e02ff */
[----:B------:R0:W-:Y:S01]  /*8630*/  @P5 STG.E desc[UR14][R22.64], R157 ;  /* 0x0000009d16005986 */ /* 0x0001e2000c10190e */
[----:B------:R-:W-:Y:S01]  /*8640*/  ISETP.GT.AND P5, PT, R13, 0x11, P1 ;  /* 0x000000110d00780c */ /* 0x000fe20000fa4270 */
[----:B------:R-:W-:Y:S01]  /*8650*/  IMAD.X R89, R153, 0x1, R21, P4 ;  /* 0x0000000199597824 */ /* 0x000fe200020e0615 */
[----:B------:R-:W-:Y:S01]  /*8660*/  ISETP.GT.AND P4, PT, R13, 0x18, P2 ;  /* 0x000000180d00780c */ /* 0x000fe20001784270 */
[----:B-1----:R-:W-:Y:S02]  /*8670*/  IMAD R155, R100, UR17, RZ ;  /* 0x00000011649b7c24 */ /* 0x002fe4000f8e02ff */
[----:B------:R-:W-:Y:S02]  /*8680*/  IMAD R101, R101, UR17, RZ ;  /* 0x0000001165657c24 */ /* 0x000fe4000f8e02ff */
[----:B------:R-:W-:Y:S01]  /*8690*/  @P0 STG.E desc[UR14][R88.64], R97 ;  /* 0x0000006158000986 */ /* 0x000fe2000c10190e */
[----:B------:R-:W-:Y:S01]  /*86a0*/  IADD3 R90, P0, R9, R22, RZ ;  /* 0x00000016095a7210 */ /* 0x000fe20007f1e0ff */
[----:B------:R-:W-:-:S02]  /*86b0*/  IMAD R103, R103, UR17, RZ ;  /* 0x0000001167677c24 */ /* 0x000fc4000f8e02ff */
[----:B------:R1:W-:Y:S01]  /*86c0*/  @P6 STG.E desc[UR14][R22.64+0x20], R15 ;  /* 0x0000200f16006986 */ /* 0x0003e2000c10190e */
[----:B------:R-:W-:Y:S01]  /*86d0*/  ISETP.GT.AND P6, PT, R13, 0x18, P1 ;  /* 0x000000180d00780c */ /* 0x000fe20000fc4270 */
[----:B------:R-:W-:Y:S01]  /*86e0*/  IMAD.X R91, R153, 0x1, R23, P0 ;  /* 0x00000001995b7824 */ /* 0x000fe200000e0617 */
[----:B------:R-:W-:Y:S01]  /*86f0*/  ISETP.GT.AND P0, PT, R13, 0x19, P2 ;  /* 0x000000190d00780c */ /* 0x000fe20001704270 */
[----:B------:R-:W-:Y:S01]  /*8700*/  @P5 STG.E desc[UR14][R88.64+0x20], R99 ;  /* 0x0000206358005986 */ /* 0x000fe2000c10190e */
[----:B------:R-:W-:Y:S01]  /*8710*/  IADD3 R92, P5, R9, R88, RZ ;  /* 0x00000058095c7210 */ /* 0x000fe20007fbe0ff */
[----:B0-----:R-:W-:Y:S02]  /*8720*/  IMAD R157, R104, UR17, RZ ;  /* 0x00000011689d7c24 */ /* 0x001fe4000f8e02ff */
[----:B------:R0:W-:Y:S01]  /*8730*/  @P4 STG.E desc[UR14][R90.64], R155 ;  /* 0x0000009b5a004986 */ /* 0x0001e2000c10190e */
[----:B------:R-:W-:Y:S01]  /*8740*/  ISETP.GT.AND P4, PT, R13, 0x19, P1 ;  /* 0x000000190d00780c */ /* 0x000fe20000f84270 */
[----:B------:R-:W-:Y:S01]  /*8750*/  IMAD.X R93, R153, 0x1, R89, P5 ;  /* 0x00000001995d7824 */ /* 0x000fe200028e0659 */
[----:B------:R-:W-:Y:S01]  /*8760*/  ISETP.GT.AND P5, PT, R13, 0x20, P2 ;  /* 0x000000200d00780c */ /* 0x000fe200017a4270 */
[----:B-1----:R-:W-:-:S02]  /*8770*/  IMAD R15, R102, UR17, RZ ;  /* 0x00000011660f7c24 */ /* 0x002fc4000f8e02ff */
[----:B------:R-:W-:Y:S02]  /*8780*/  IMAD R105, R105, UR17, RZ ;  /* 0x0000001169697c24 */ /* 0x000fe4000f8e02ff */
        /* <DEDUP_REMOVED lines=148> */
[----:B------:R-:W-:Y:S01]  /*90d0*/  IADD3 R132, P6, R9, R128, RZ ;  /* 0x0000008009847210 */ /* 0x000fe20007fde0ff */
[----:B------:R-:W-:Y:S01]  /*90e0*/  IMAD.X R131, R153, 0x1, R127, P0 ;  /* 0x0000000199837824 */ /* 0x000fe200000e067f */
[C---:B------:R-:W-:Y:S01]  /*90f0*/  ISETP.GT.AND P0, PT, R13.reuse, 0x69, P2 ;  /* 0x000000690d00780c */ /* 0x040fe20001704270 */
[----:B------:R-:W-:Y:S01]  /*9100*/  @P5 STG.E desc[UR14][R128.64+0x20], R139 ;  /* 0x0000208b80005986 */ /* 0x000fe2000c10190e */
[----:B------:R-:W-:Y:S01]  /*9110*/  ISETP.GT.AND P5, PT, R13, 0x68, P1 ;  /* 0x000000680d00780c */ /* 0x000fe20000fa4270 */
[----:B------:R-:W-:Y:S01]  /*9120*/  IMAD.X R133, R153, 0x1, R129, P6 ;  /* 0x0000000199857824 */ /* 0x000fe200030e0681 */
[C---:B------:R-:W-:Y:S01]  /*9130*/  ISETP.GT.AND P6, PT, R13.reuse, 0x70, P2 ;  /* 0x000000700d00780c */ /* 0x040fe200017c4270 */
[----:B------:R-:W-:Y:S01]  /*9140*/  @P4 STG.E desc[UR14][R130.64], R155 ;  /* 0x0000009b82004986 */ /* 0x000fe2000c10190e */
[----:B------:R-:W-:Y:S01]  /*9150*/  ISETP.GT.AND P4, PT, R13, 0x69, P1 ;  /* 0x000000690d00780c */ /* 0x000fe20000f84270 */
[----:B0-----:R-:W-:-:S02]  /*9160*/  IMAD R157, R144, UR17, RZ ;  /* 0x00000011909d7c24 */ /* 0x001fc4000f8e02ff */
[----:B-1----:R-:W-:Y:S02]  /*9170*/  IMAD R15, R142, UR17, RZ ;  /* 0x000000118e0f7c24 */ /* 0x002fe4000f8e02ff */
        /* <DEDUP_REMOVED lines=8> */
[----:B------:R1:W-:Y:S01]  /*9200*/  @P4 STG.E desc[UR14][R132.64+0x20], R143 ;  /* 0x0000208f84004986 */ /* 0x0003e2000c10190e */
[----:B------:R-:W-:Y:S01]  /*9210*/  IADD3 R136, P4, R9, R132, RZ ;  /* 0x0000008409887210 */ /* 0x000fe20007f9e0ff */
[----:B------:R-:W-:-:S02]  /*9220*/  IMAD R149, R149, UR17, RZ ;  /* 0x0000001195957c24 */ /* 0x000fc4000f8e02ff */
[----:B------:R-:W-:Y:S01]  /*9230*/  @P6 STG.E desc[UR14][R134.64], R157 ;  /* 0x0000009d86006986 */ /* 0x000fe2000c10190e */
[----:B------:R-:W-:Y:S01]  /*9240*/  ISETP.GT.AND P6, PT, R13, 0x71, P1 ;  /* 0x000000710d00780c */ /* 0x000fe20000fc4270 */
[----:B------:R-:W-:Y:S01]  /*9250*/  IMAD.X R137, R153, 0x1, R133, P4 ;  /* 0x0000000199897824 */ /* 0x000fe200020e0685 */
[----:B------:R-:W-:Y:S01]  /*9260*/  IADD3 R138, P4, R9, R136, RZ ;  /* 0x00000088098a7210 */ /* 0x000fe20007f9e0ff */
[----:B0-----:R-:W-:Y:S02]  /*9270*/  IMAD R15, R146, UR17, RZ ;  /* 0x00000011920f7c24 */ /* 0x001fe4000f8e02ff */
        /* <DEDUP_REMOVED lines=9> */
[----:B------:R-:W-:Y:S01]  /*9310*/  ISETP.GT.AND P0, PT, R14, 0x80, PT ;  /* 0x000000800e00780c */ /* 0x000fe20003f04270 */
[----:B------:R-:W-:Y:S01]  /*9320*/  IMAD.X R139, R153, 0x1, R137, P4 ;  /* 0x00000001998b7824 */ /* 0x000fe200020e0689 */
[C---:B------:R-:W-:Y:S01]  /*9330*/  ISETP.GT.AND P6, PT, R13.reuse, 0x78, P1 ;  /* 0x000000780d00780c */ /* 0x040fe20000fc4270 */
[----:B-1----:R-:W-:Y:S01]  /*9340*/  IMAD R143, R150, UR17, RZ ;  /* 0x00000011968f7c24 */ /* 0x002fe2000f8e02ff */
[----:B------:R-:W-:Y:S01]  /*9350*/  ISETP.GT.AND P1, PT, R13, 0x79, P1 ;  /* 0x000000790d00780c */ /* 0x000fe20000f24270 */
[----:B------:R-:W-:Y:S01]  /*9360*/  IMAD R25, R25, UR17, RZ ;  /* 0x0000001119197c24 */ /* 0x000fe2000f8e02ff */
[----:B------:R-:W-:Y:S01]  /*9370*/  ISETP.GT.AND P4, PT, R13, 0x1, P0 ;  /* 0x000000010d00780c */ /* 0x000fe20000784270 */
[----:B0-----:R-:W-:-:S02]  /*9380*/  IMAD R15, R24, UR17, RZ ;  /* 0x00000011180f7c24 */ /* 0x001fc4000f8e02ff */
[----:B------:R0:W-:Y:S01]  /*9390*/  @P5 STG.E desc[UR14][R140.64], R9 ;  /* 0x000000098c005986 */ /* 0x0001e2000c10190e */
[----:B------:R-:W-:Y:S01]  /*93a0*/  ISETP.GT.AND P5, PT, R13, RZ, P0 ;  /* 0x000000ff0d00720c */ /* 0x000fe200007a4270 */
[----:B------:R-:W-:Y:S02]  /*93b0*/  IMAD R27, R27, UR17, RZ ;  /* 0x000000111b1b7c24 */ /* 0x000fe4000f8e02ff */
[----:B------:R-:W-:Y:S01]  /*93c0*/  @P2 STG.E desc[UR14][R138.64], R149 ;  /* 0x000000958a002986 */ /* 0x000fe2000c10190e */
[----:B------:R-:W-:Y:S01]  /*93d0*/  ISETP.GT.AND P2, PT, R14, 0x88, PT ;  /* 0x000000880e00780c */ /* 0x000fe20003f44270 */
[----:B------:R-:W-:Y:S02]  /*93e0*/  IMAD R29, R29, UR17, RZ ;  /* 0x000000111d1d7c24 */ /* 0x000fe4000f8e02ff */
[----:B------:R1:W-:Y:S01]  /*93f0*/  @P6 STG.E desc[UR14][R140.64+0x20], R143 ;  /* 0x0000208f8c006986 */ /* 0x0003e2000c10190e */
[----:B------:R-:W-:Y:S01]  /*9400*/  ISETP.GT.AND P6, PT, R13, RZ, P2 ;  /* 0x000000ff0d00720c */ /* 0x000fe200017c4270 */
[----:B------:R-:W-:-:S02]  /*9410*/  IMAD R31, R31, UR17, RZ ;  /* 0x000000111f1f7c24 */ /* 0x000fc4000f8e02ff */
[----:B------:R-:W-:Y:S01]  /*9420*/  @P1 STG.E desc[UR14][R138.64+0x20], R151 ;  /* 0x000020978a001986 */ /* 0x000fe2000c10190e */
[C---:B------:R-:W-:Y:S01]  /*9430*/  ISETP.GT.AND P1, PT, R13.reuse, 0x1, P2 ;  /* 0x000000010d00780c */ /* 0x040fe20001724270 */
[----:B0-----:R-:W-:Y:S02]  /*9440*/  IMAD R9, R26, UR17, RZ ;  /* 0x000000111a097c24 */ /* 0x001fe4000f8e02ff */
[----:B------:R0:W-:Y:S01]  /*9450*/  @P5 STG.E desc[UR14][R10.64+0x200], R15 ;  /* 0x0002000f0a005986 */ /* 0x0001e2000c10190e */
[----:B------:R-:W-:Y:S01]  /*9460*/  ISETP.GT.AND P5, PT, R13, 0x8, P0 ;  /* 0x000000080d00780c */ /* 0x000fe200007a4270 */
[----:B------:R-:W-:Y:S02]  /*9470*/  IMAD R33, R33, UR17, RZ ;  /* 0x0000001121217c24 */ /* 0x000fe4000f8e02ff */
[----:B------:R-:W-:Y:S01]  /*9480*/  @P4 STG.E desc[UR14][R16.64+0x200], R25 ;  /* 0x0002001910004986 */ /* 0x000fe2000c10190e */
[----:B------:R-:W-:Y:S01]  /*9490*/  ISETP.GT.AND P4, PT, R13, 0x9, P0 ;  /* 0x000000090d00780c */ /* 0x000fe20000784270 */
[----:B-1----:R-:W-:-:S02]  /*94a0*/  IMAD R143, R28, UR17, RZ ;  /* 0x000000111c8f7c24 */ /* 0x002fc4000f8e02ff */
[----:B------:R1:W-:Y:S01]  /*94b0*/  @P6 STG.E desc[UR14][R10.64+0x220], R9 ;  /* 0x000220090a006986 */ /* 0x0003e2000c10190e */
[----:B------:R-:W-:Y:S01]  /*94c0*/  ISETP.GT.AND P6, PT, R13, 0x8, P2 ;  /* 0x000000080d00780c */ /* 0x000fe200017c4270 */
[----:B------:R-:W-:Y:S02]  /*94d0*/  IMAD R35, R35, UR17, RZ ;  /* 0x0000001123237c24 */ /* 0x000fe4000f8e02ff */
[----:B------:R-:W-:Y:S01]  /*94e0*/  @P1 STG.E desc[UR14][R16.64+0x220], R27 ;  /* 0x0002201b10001986 */ /* 0x000fe2000c10190e */
[C---:B------:R-:W-:Y:S01]  /*94f0*/  ISETP.GT.AND P1, PT, R13.reuse, 0x9, P2 ;  /* 0x000000090d00780c */ /* 0x040fe20001724270 */
[----:B0-----:R-:W-:Y:S02]  /*9500*/  IMAD R15, R30, UR17, RZ ;  /* 0x000000111e0f7c24 */ /* 0x001fe4000f8e02ff */
[----:B------:R-:W-:Y:S01]  /*9510*/  @P5 STG.E desc[UR14][R18.64+0x200], R143 ;  /* 0x0002008f12005986 */ /* 0x000fe2000c10190e */
[----:B------:R-:W-:Y:S01]  /*9520*/  ISETP.GT.AND P5, PT, R13, 0x10, P0 ;  /* 0x000000100d00780c */ /* 0x000fe200007a4270 */
[----:B------:R-:W-:-:S02]  /*9530*/  IMAD R37, R37, UR17, RZ ;  /* 0x0000001125257c24 */ /* 0x000fc4000f8e02ff */
[----:B------:R-:W-:Y:S01]  /*9540*/  @P4 STG.E desc[UR14][R20.64+0x200], R29 ;  /* 0x0002001d14004986 */ /* 0x000fe2000c10190e */
[C---:B------:R-:W-:Y:S01]  /*9550*/  ISETP.GT.AND P4, PT, R13.reuse, 0x11, P0 ;  /* 0x000000110d00780c */ /* 0x040fe20000784270 */
[----:B-1----:R-:W-:Y:S02]  /*9560*/  IMAD R9, R32, UR17, RZ ;  /* 0x0000001120097c24 */ /* 0x002fe4000f8e02ff */
[----:B------:R0:W-:Y:S01]  /*9570*/  @P6 STG.E desc[UR14][R18.64+0x220], R15 ;  /* 0x0002200f12006986 */ /* 0x0001e2000c10190e */
[C---:B------:R-:W-:Y:S01]  /*9580*/  ISETP.GT.AND P6, PT, R13.reuse, 0x10, P2 ;  /* 0x000000100d00780c */ /* 0x040fe200017c4270 */
[----:B------:R-:W-:Y:S02]  /*9590*/  IMAD R11, R34, UR17, RZ ;  /* 0x00000011220b7c24 */ /* 0x000fe4000f8e02ff */
[----:B------:R-:W-:Y:S01]  /*95a0*/  @P1 STG.E desc[UR14][R20.64+0x220], R31 ;  /* 0x0002201f14001986 */ /* 0x000fe2000c10190e */
[----:B------:R-:W-:Y:S01]  /*95b0*/  ISETP.GT.AND P1, PT, R13, 0x11, P2 ;  /* 0x000000110d00780c */ /* 0x000fe20001724270 */
[----:B------:R-:W-:-:S02]  /*95c0*/  IMAD R39, R39, UR17, RZ ;  /* 0x0000001127277c24 */ /* 0x000fc4000f8e02ff */
[----:B------:R1:W-:Y:S01]  /*95d0*/  @P5 STG.E desc[UR14][R22.64+0x200], R9 ;  /* 0x0002000916005986 */ /* 0x0003e2000c10190e */
[----:B------:R-:W-:Y:S01]  /*95e0*/  ISETP.GT.AND P5, PT, R13, 0x18, P0 ;  /* 0x000000180d00780c */ /* 0x000fe200007a4270 */
[----:B------:R-:W-:Y:S02]  /*95f0*/  IMAD R41, R41, UR17, RZ ;  /* 0x0000001129297c24 */ /* 0x000fe4000f8e02ff */
[----:B------:R-:W-:Y:S01]  /*9600*/  @P4 STG.E desc[UR14][R88.64+0x200], R33 ;  /* 0x0002002158004986 */ /* 0x000fe2000c10190e */
[C---:B------:R-:W-:Y:S01]  /*9610*/  ISETP.GT.AND P4, PT, R13.reuse, 0x19, P0 ;  /* 0x000000190d00780c */ /* 0x040fe20000784270 */
[----:B0-----:R-:W-:Y:S02]  /*9620*/  IMAD R15, R36, UR17, RZ ;  /* 0x00000011240f7c24 */ /* 0x001fe4000f8e02ff */
[----:B------:R0:W-:Y:S01]  /*9630*/  @P6 STG.E desc[UR14][R22.64+0x220], R11 ;  /* 0x0002200b16006986 */ /* 0x0001e2000c10190e */
[----:B------:R-:W-:Y:S01]  /*9640*/  ISETP.GT.AND P6, PT, R13, 0x18, P2 ;  /* 0x000000180d00780c */ /* 0x000fe200017c4270 */
[----:B------:R-:W-:-:S02]  /*9650*/  IMAD R43, R43, UR17, RZ ;  /* 0x000000112b2b7c24 */ /* 0x000fc4000f8e02ff */
[----:B------:R-:W-:Y:S01]  /*9660*/  @P1 STG.E desc[UR14][R88.64+0x220], R35 ;  /* 0x0002202358001986 */ /* 0x000fe2000c10190e */
[C---:B------:R-:W-:Y:S01]  /*9670*/  ISETP.GT.AND P1, PT, R13.reuse, 0x19, P2 ;  /* 0x000000190d00780c */ /* 0x040fe20001724270 */
[----:B-1----:R-:W-:Y:S02]  /*9680*/  IMAD R9, R38, UR17, RZ ;  /* 0x0000001126097c24 */ /* 0x002fe4000f8e02ff */
[----:B------:R1:W-:Y:S01]  /*9690*/  @P5 STG.E desc[UR14][R90.64+0x200], R15 ;  /* 0x0002000f5a005986 */ /* 0x0003e2000c10190e */
[----:B------:R-:W-:Y:S01]  /*96a0*/  ISETP.GT.AND P5, PT, R13, 0x20, P0 ;  /* 0x000000200d00780c */ /* 0x000fe200007a4270 */
[----:B------:R-:W-:Y:S02]  /*96b0*/  IMAD R45, R45, UR17, RZ ;  /* 0x000000112d2d7c24 */ /* 0x000fe4000f8e02ff */
[----:B------:R-:W-:Y:S01]  /*96c0*/  @P4 STG.E desc[UR14][R92.64+0x200], R37 ;  /* 0x000200255c004986 */ /* 0x000fe2000c10190e */
[----:B------:R-:W-:Y:S01]  /*96d0*/  ISETP.GT.AND P4, PT, R13, 0x21, P0 ;  /* 0x000000210d00780c */ /* 0x000fe20000784270 */
[----:B0-----:R-:W-:-:S02]  /*96e0*/  IMAD R11, R40, UR17, RZ ;  /* 0x00000011280b7c24 */ /* 0x001fc4000f8e02ff */
[----:B------:R0:W-:Y:S01]  /*96f0*/  @P6 STG.E desc[UR14][R90.64+0x220], R9 ;  /* 0x000220095a006986 */ /* 0x0001e2000c10190e */
[----:B------:R-:W-:Y:S01]  /*9700*/  ISETP.GT.AND P6, PT, R13, 0x20, P2 ;  /* 0x000000200d00780c */ /* 0x000fe200017c4270 */
[----:B------:R-:W-:Y:S02]  /*9710*/  IMAD R47, R47, UR17, RZ ;  /* 0x000000112f2f7c24 */ /* 0x000fe4000f8e02ff */
[----:B------:R-:W-:Y:S01]  /*9720*/  @P1 STG.E desc[UR14][R92.64+0x220], R39 ;  /* 0x000220275c001986 */ /* 0x000fe2000c10190e */
[C---:B------:R-:W-:Y:S01]  /*9730*/  ISETP.GT.AND P1, PT, R13.reuse, 0x21, P2 ;  /* 0x000000210d00780c */ /* 0x040fe20001724270 */
[----:B-1----:R-:W-:Y:S02]  /*9740*/  IMAD R15, R42, UR17, RZ ;  /* 0x000000112a0f7c24 */ /* 0x002fe4000f8e02ff */
[----:B------:R1:W-:Y:S01]  /*9750*/  @P5 STG.E desc[UR14][R94.64+0x200], R11 ;  /* 0x0002000b5e005986 */ /* 0x0003e2000c10190e */
[----:B------:R-:W-:Y:S01]  /*9760*/  ISETP.GT.AND P5, PT, R13, 0x28, P0 ;  /* 0x000000280d00780c */ /* 0x000fe200007a4270 */
        /* <DEDUP_REMOVED lines=100> */
[----:B------:R-:W-:Y:S02]  /*9db0*/  IMAD R83, R83, UR17, RZ ;  /* 0x0000001153537c24 */ /* 0x000fe4000f8e02ff */
[----:B------:R0:W-:Y:S01]  /*9dc0*/  @P1 STG.E desc[UR14][R126.64+0x220], R9 ;  /* 0x000220097e001986 */ /* 0x0001e2000c10190e */
[C---:B------:R-:W-:Y:S01]  /*9dd0*/  ISETP.GT.AND P1, PT, R13.reuse, 0x68, P2 ;  /* 0x000000680d00780c */ /* 0x040fe20001724270 */
[----:B-1----:R-:W-:Y:S02]  /*9de0*/  IMAD R15, R78, UR17, RZ ;  /* 0x000000114e0f7c24 */ /* 0x002fe4000f8e02ff */
[----:B------:R-:W-:Y:S01]  /*9df0*/  @P6 STG.E desc[UR14][R128.64+0x220], R75 ;  /* 0x0002204b80006986 */ /* 0x000fe2000c10190e */
[----:B------:R-:W-:Y:S01]  /*9e00*/  ISETP.GT.AND P6, PT, R13, 0x69, P2 ;  /* 0x000000690d00780c */ /* 0x000fe200017c4270 */
[----:B------:R-:W-:Y:S02]  /*9e10*/  IMAD R85, R85, UR17, RZ ;  /* 0x0000001155557c24 */ /* 0x000fe4000f8e02ff */
[----:B------:R1:W-:Y:S01]  /*9e20*/  @P5 STG.E desc[UR14][R130.64+0x200], R11 ;  /* 0x0002000b82005986 */ /* 0x0003e2000c10190e */
[----:B------:R-:W-:Y:S01]  /*9e30*/  ISETP.GT.AND P5, PT, R13, 0x70, P0 ;  /* 0x000000700d00780c */ /* 0x000fe200007a4270 */
[----:B------:R-:W-:-:S02]  /*9e40*/  IMAD R87, R87, UR17, RZ ;  /* 0x0000001157577c24 */ /* 0x000fc4000f8e02ff */
[----:B------:R-:W-:Y:S01]  /*9e50*/  @P4 STG.E desc[UR14][R132.64+0x200], R77 ;  /* 0x0002004d84004986 */ /* 0x000fe2000c10190e */
[C---:B------:R-:W-:Y:S01]  /*9e60*/  ISETP.GT.AND P4, PT, R13.reuse, 0x71, P0 ;  /* 0x000000710d00780c */ /* 0x040fe20000784270 */
[----:B0-----:R-:W-:Y:S02]  /*9e70*/  IMAD R9, R80, UR17, RZ ;  /* 0x0000001150097c24 */ /* 0x001fe4000f8e02ff */
[----:B------:R-:W-:Y:S01]  /*9e80*/  @P1 STG.E desc[UR14][R130.64+0x220], R15 ;  /* 0x0002200f82001986 */ /* 0x000fe2000c10190e */
[----:B------:R-:W-:-:S03]  /*9e90*/  ISETP.GT.AND P1, PT, R13, 0x70, P2 ;  /* 0x000000700d00780c */ /* 0x000fc60001724270 */
[----:B------:R-:W-:Y:S01]  /*9ea0*/  @P6 STG.E desc[UR14][R132.64+0x220], R79 ;  /* 0x0002204f84006986 */ /* 0x000fe2000c10190e */
[C---:B------:R-:W-:Y:S01]  /*9eb0*/  ISETP.GT.AND P6, PT, R13.reuse, 0x78, P2 ;  /* 0x000000780d00780c */ /* 0x040fe200017c4270 */
[----:B-1----:R-:W-:Y:S02]  /*9ec0*/  IMAD R11, R82, UR17, RZ ;  /* 0x00000011520b7c24 */ /* 0x002fe4000f8e02ff */
[----:B------:R0:W-:Y:S01]  /*9ed0*/  @P5 STG.E desc[UR14][R134.64+0x200], R9 ;  /* 0x0002000986005986 */ /* 0x0001e2000c10190e */
[C---:B------:R-:W-:Y:S02]  /*9ee0*/  ISETP.GT.AND P5, PT, R13.reuse, 0x71, P2 ;  /* 0x000000710d00780c */ /* 0x040fe400017a4270 */
[C---:B------:R-:W-:Y:S01]  /*9ef0*/  ISETP.GT.AND P2, PT, R13.reuse, 0x79, P2 ;  /* 0x000000790d00780c */ /* 0x040fe20001744270 */
[----:B------:R1:W-:Y:S01]  /*9f00*/  @P4 STG.E desc[UR14][R136.64+0x200], R81 ;  /* 0x0002005188004986 */ /* 0x0003e2000c10190e */
[C---:B------:R-:W-:Y:S02]  /*9f10*/  ISETP.GT.AND P4, PT, R13.reuse, 0x78, P0 ;  /* 0x000000780d00780c */ /* 0x040fe40000784270 */
[----:B------:R-:W-:Y:S01]  /*9f20*/  ISETP.GT.AND P0, PT, R13, 0x79, P0 ;  /* 0x000000790d00780c */ /* 0x000fe20000704270 */
[----:B------:R-:W-:Y:S01]  /*9f30*/  IMAD R13, R84, UR17, RZ ;  /* 0x00000011540d7c24 */ /* 0x000fe2000f8e02ff */
[----:B------:R1:W-:Y:S01]  /*9f40*/  @P1 STG.E desc[UR14][R134.64+0x220], R11 ;  /* 0x0002200b86001986 */ /* 0x0003e2000c10190e */
[----:B0-----:R-:W-:-:S04]  /*9f50*/  IMAD R9, R86, UR17, RZ ;  /* 0x0000001156097c24 */ /* 0x001fc8000f8e02ff */
[----:B------:R1:W-:Y:S04]  /*9f60*/  @P5 STG.E desc[UR14][R136.64+0x220], R83 ;  /* 0x0002205388005986 */ /* 0x0003e8000c10190e */
[----:B------:R1:W-:Y:S04]  /*9f70*/  @P4 STG.E desc[UR14][R140.64+0x200], R13 ;  /* 0x0002000d8c004986 */ /* 0x0003e8000c10190e */
[----:B------:R1:W-:Y:S04]  /*9f80*/  @P0 STG.E desc[UR14][R138.64+0x200], R85 ;  /* 0x000200558a000986 */ /* 0x0003e8000c10190e */
[----:B------:R1:W-:Y:S04]  /*9f90*/  @P6 STG.E desc[UR14][R140.64+0x220], R9 ;  /* 0x000220098c006986 */ /* 0x0003e8000c10190e */
[----:B------:R1:W-:Y:S02]  /*9fa0*/  @P2 STG.E desc[UR14][R138.64+0x220], R87 ;  /* 0x000220578a002986 */ /* 0x0003e4000c10190e */
.L_x_252:
[----:B------:R-:W-:Y:S05]  /*9fb0*/  BSYNC B0 ;  /* 0x0000000000007941 */ /* 0x000fea0003800000 */
.L_x_26:
[----:B------:R-:W-:Y:S01]  /*9fc0*/  ULDC UR8, c[0x0][0xc] ;  /* 0x0000030000087ab9 */ /* 0x000fe20000000800 */
[----:B------:R-:W-:Y:S01]  /*9fd0*/  ULDC UR9, c[0x0][0x10] ;  /* 0x0000040000097ab9 */ /* 0x000fe20000000800 */
[----:B-12---:R-:W1:Y:S01]  /*9fe0*/  LDC R9, c[0x0][0x14] ;  /* 0x00000500ff097b82 */ /* 0x006e620000000800 */
[----:B------:R-:W-:Y:S01]  /*9ff0*/  UIMAD.WIDE.U32 UR8, UR8, UR9, URZ ;  /* 0x00000009080872a5 */ /* 0x000fe2000f8e003f */
[----:B0-----:R-:W-:Y:S01]  /*a000*/  PRMT R10, RZ, 0x7610, R10 ;  /* 0x00007610ff0a7816 */ /* 0x001fe2000000000a */
[----:B------:R-:W-:-:S04]  /*a010*/  IMAD.MOV.U32 R4, RZ, RZ, -0x1 ;  /* 0xffffffffff047424 */ /* 0x000fc800078e00ff */
[----:B-1----:R-:W-:-:S04]  /*a020*/  IMAD.WIDE.U32 R2, R9, UR8, R2 ;  /* 0x0000000809027c25 */ /* 0x002fc8000f8e0002 */
[----:B------:R-:W-:Y:S01]  /*a030*/  IMAD R9, R9, UR9, RZ ;  /* 0x0000000909097c24 */ /* 0x000fe2000f8e02ff */
[----:B------:R-:W-:Y:S02]  /*a040*/  ULDC.64 UR8, c[0x0][0x750] ;  /* 0x0001d40000087ab9 */ /* 0x000fe40000000a00 */
[----:B------:R-:W-:Y:S01]  /*a050*/  ISETP.GE.U32.AND P0, PT, R2, UR8, PT ;  /* 0x0000000802007c0c */ /* 0x000fe2000bf06070 */
[----:B------:R-:W-:Y:S02]  /*a060*/  IMAD.IADD R3, R3, 0x1, R9 ;  /* 0x0000000103037824 */ /* 0x000fe400078e0209 */
[----:B------:R-:W-:-:S03]  /*a070*/  IMAD.MOV.U32 R9, RZ, RZ, -0x1 ;  /* 0xffffffffff097424 */ /* 0x000fc600078e00ff */
[----:B------:R-:W-:-:S13]  /*a080*/  ISETP.GE.U32.AND.EX P0, PT, R3, UR9, PT, P0 ;  /* 0x0000000903007c0c */ /* 0x000fda000bf06100 */
[----:B------:R-:W-:Y:S05]  /*a090*/  @P0 BRA `(.L_x_253) ;  /* 0x0000000400600947 */ /* 0x000fea0003800000 */
[----:B------:R-:W0:Y:S01]  /*a0a0*/  S2R R18, SR_CTAID.X ;  /* 0x0000000000127919 */ /* 0x000e220000002500 */
[----:B------:R-:W1:Y:S01]  /*a0b0*/  LDC.64 R16, c[0x0][0x728] ;  /* 0x0001ca00ff107b82 */ /* 0x000e620000000a00 */
[----:B------:R-:W-:Y:S01]  /*a0c0*/  ULDC UR8, c[0x0][0x150] ;  /* 0x0000540000087ab9 */ /* 0x000fe20000000800 */
[----:B------:R-:W-:Y:S01]  /*a0d0*/  IMAD.MOV.U32 R14, RZ, RZ, R2 ;  /* 0x000000ffff0e7224 */ /* 0x000fe200078e0002 */
[----:B------:R-:W2:Y:S01]  /*a0e0*/  S2R R24, SR_CTAID.Y ;  /* 0x0000000000187919 */ /* 0x000ea20000002600 */
[----:B------:R-:W-:-:S04]  /*a0f0*/  IMAD.MOV.U32 R15, RZ, RZ, R3 ;  /* 0x000000ffff0f7224 */ /* 0x000fc800078e0003 */
[----:B------:R-:W2:Y:S08]  /*a100*/  LDC R23, c[0x0][0x144] ;  /* 0x00005100ff177b82 */ /* 0x000eb00000000800 */
[----:B------:R-:W2:Y:S08]  /*a110*/  LDC R4, c[0x0][0x730] ;  /* 0x0001cc00ff047b82 */ /* 0x000eb00000000800 */
[----:B------:R-:W2:Y:S01]  /*a120*/  LDC.64 R20, c[0x0][0x720] ;  /* 0x0001c800ff147b82 */ /* 0x000ea20000000a00 */
[----:B-1----:R-:W-:-:S04]  /*a130*/  ISETP.NE.U32.AND P0, PT, R16, RZ, PT ;  /* 0x000000ff1000720c */ /* 0x002fc80003f05070 */
[----:B------:R-:W-:Y:S02]  /*a140*/  ISETP.NE.AND.EX P0, PT, R17, RZ, PT, P0 ;  /* 0x000000ff1100720c */ /* 0x000fe40003f05300 */
[----:B0-----:R-:W-:-:S05]  /*a150*/  I2FP.F32.U32 R9, R18 ;  /* 0x0000001200097245 */ /* 0x001fca0000201000 */
[----:B------:R-:W-:-:S04]  /*a160*/  FMUL R9, R9, UR8 ;  /* 0x0000000809097c20 */ /* 0x000fc80008400000 */
[----:B------:R0:W1:Y:S02]  /*a170*/  F2I.U32.TRUNC.NTZ R22, R9 ;  /* 0x0000000900167305 */ /* 0x000064000020f000 */
[----:B------:R-:W-:Y:S05]  /*a180*/  @!P0 BRA `(.L_x_254) ;  /* 0x0000000000288947 */ /* 0x000fea0003800000 */
[----:B0-----:R-:W0:Y:S02]  /*a190*/  LDC R9, c[0x0][0x734] ;  /* 0x0001cd00ff097b82 */ /* 0x001e240000000800 */
        /* <DEDUP_REMOVED lines=9> */
.L_x_254:
[----:B------:R-:W5:Y:S01]  /*a230*/  LDC.64 R28, c[0x0][0x740] ;  /* 0x0001d000ff1c7b82 */ /* 0x000f620000000a00 */
[-CC-:B--2---:R-:W-:Y:S01]  /*a240*/  SHF.R.U64 R19, R14, R4.reuse, R15.reuse ;  /* 0x000000040e137219 */ /* 0x184fe2000000120f */
[----:B-1----:R-:W-:Y:S01]  /*a250*/  IMAD.MOV R22, RZ, RZ, -R22 ;  /* 0x000000ffff167224 */ /* 0x002fe200078e0a16 */
[----:B------:R-:W-:Y:S01]  /*a260*/  SHF.R.U32.HI R4, RZ, R4, R15 ;  /* 0x00000004ff047219 */ /* 0x000fe2000001160f */
[----:B------:R-:W-:Y:S01]  /*a270*/  ULDC UR8, c[0x0][0x154] ;  /* 0x0000550000087ab9 */ /* 0x000fe20000000800 */
[----:B0-----:R-:W-:Y:S01]  /*a280*/  IADD3 R9, P0, RZ, -R19, RZ ;  /* 0x80000013ff097210 */ /* 0x001fe20007f1e0ff */
[----:B------:R-:W-:Y:S02]  /*a290*/  IMAD R25, R23, R22, R18 ;  /* 0x0000001617197224 */ /* 0x000fe400078e0212 */
[----:B------:R-:W0:Y:S01]  /*a2a0*/  LDC R12, c[0x0][0x718] ;  /* 0x0001c600ff0c7b82 */ /* 0x000e220000000800 */
[----:B------:R-:W-:Y:S02]  /*a2b0*/  IMAD.MOV.U32 R13, RZ, RZ, 0x1 ;  /* 0x00000001ff0d7424 */ /* 0x000fe400078e00ff */
[----:B------:R-:W-:-:S04]  /*a2c0*/  IMAD.X R11, RZ, RZ, ~R4, P0 ;  /* 0x000000ffff0b7224 */ /* 0x000fc800000e0e04 */
[-C--:B------:R-:W-:Y:S01]  /*a2d0*/  IMAD R4, R11, R20.reuse, RZ ;  /* 0x000000140b047224 */ /* 0x080fe200078e02ff */
[----:B------:R-:W1:Y:S01]  /*a2e0*/  LDC R14, c[0x0][0x708] ;  /* 0x0001c200ff0e7b82 */ /* 0x000e620000000800 */
[----:B------:R-:W-:-:S04]  /*a2f0*/  IMAD.WIDE.U32 R10, R9, R20, R2 ;  /* 0x00000014090a7225 */ /* 0x000fc800078e0002 */
[----:B------:R-:W-:Y:S01]  /*a300*/  IMAD R9, R9, R21, R4 ;  /* 0x0000001509097224 */ /* 0x000fe200078e0204 */
[----:B------:R-:W-:Y:S02]  /*a310*/  I2FP.F32.U32 R4, R24 ;  /* 0x0000001800047245 */ /* 0x000fe40000201000 */
[----:B------:R-:W2:Y:S01]  /*a320*/  LDC R26, c[0x0][0x758] ;  /* 0x0001d600ff1a7b82 */ /* 0x000ea20000000800 */
[----:B------:R-:W-:Y:S01]  /*a330*/  IMAD.IADD R9, R11, 0x1, R9 ;  /* 0x000000010b097824 */ /* 0x000fe200078e0209 */
[----:B-----5:R-:W-:Y:S01]  /*a340*/  ISETP.NE.U32.AND P0, PT, R28, RZ, PT ;  /* 0x000000ff1c00720c */ /* 0x020fe20003f05070 */
[----:B------:R-:W-:Y:S01]  /*a350*/  FMUL R4, R4, UR8 ;  /* 0x0000000804047c20 */ /* 0x000fe20008400000 */
[----:B------:R-:W-:Y:S02]  /*a360*/  IMAD.MOV.U32 R11, RZ, RZ, -0x1 ;  /* 0xffffffffff0b7424 */ /* 0x000fe400078e00ff */
[----:B------:R-:W-:Y:S01]  /*a370*/  ISETP.NE.AND.EX P0, PT, R29, RZ, PT, P0 ;  /* 0x000000ff1d00720c */ /* 0x000fe20003f05300 */
[----:B------:R1:W2:Y:S01]  /*a380*/  F2I.U32.TRUNC.NTZ R21, R4 ;  /* 0x0000000400157305 */ /* 0x0002a2000020f000 */
[----:B------:R-:W3:Y:S01]  /*a390*/  LDC R23, c[0x0][0x148] ;  /* 0x00005200ff177b82 */ /* 0x000ee20000000800 */
[----:B0-----:R-:W-:-:S02]  /*a3a0*/  SHF.R.U64 R18, R10, R12, R9 ;  /* 0x0000000c0a127219 */ /* 0x001fc40000001209 */
[----:B------:R-:W-:-:S05]  /*a3b0*/  SHF.R.U32.HI R9, RZ, R12, R9 ;  /* 0x0000000cff097219 */ /* 0x000fca0000011609 */
[----:B------:R-:W0:Y:S01]  /*a3c0*/  LDC R22, c[0x0][0x700] ;  /* 0x0001c000ff167b82 */ /* 0x000e220000000800 */
[-CC-:B-1----:R-:W-:Y:S02]  /*a3d0*/  SHF.R.U64 R16, R18, R14.reuse, R9.reuse ;  /* 0x0000000e12107219 */ /* 0x182fe40000001209 */
[----:B------:R-:W-:-:S05]  /*a3e0*/  SHF.R.U32.HI R9, RZ, R14, R9 ;  /* 0x0000000eff097219 */ /* 0x000fca0000011609 */
[----:B------:R-:W1:Y:S01]  /*a3f0*/  LDC R30, c[0x0][0x748] ;  /* 0x0001d200ff1e7b82 */ /* 0x000e620000000800 */
[-C--:B--2---:R-:W-:Y:S02]  /*a400*/  SHF.L.U32 R10, R11, R26.reuse, RZ ;  /* 0x0000001a0b0a7219 */ /* 0x084fe400000006ff */
[-CC-:B------:R-:W-:Y:S02]  /*a410*/  SHF.R.U64 R20, R16, R26.reuse, R9.reuse ;  /* 0x0000001a10147219 */ /* 0x180fe40000001209 */
[----:B------:R-:W-:Y:S02]  /*a420*/  SHF.R.U32.HI R11, RZ, R26, R9 ;  /* 0x0000001aff0b7219 */ /* 0x000fe40000011609 */
[----:B------:R-:W-:Y:S01]  /*a430*/  LOP3.LUT R27, RZ, R10, RZ, 0x33, !PT ;  /* 0x0000000aff1b7212 */ /* 0x000fe200078e33ff */
[----:B------:R-:W2:Y:S01]  /*a440*/  LDC R31, c[0x0][0x738] ;  /* 0x0001ce00ff1f7b82 */ /* 0x000ea20000000800 */
[----:B------:R-:W-:Y:S01]  /*a450*/  SHF.L.U32 R26, R13, R26, RZ ;  /* 0x0000001a0d1a7219 */ /* 0x000fe200000006ff */
[----:B------:R-:W-:-:S06]  /*a460*/  IMAD.MOV.U32 R10, RZ, RZ, R20 ;  /* 0x000000ffff0a7224 */ /* 0x000fcc00078e0014 */
[----:B------:R-:W0:Y:S01]  /*a470*/  LDC R32, c[0x0][0x710] ;  /* 0x0001c400ff207b82 */ /* 0x000e220000000800 */
[----:B------:R-:W-:Y:S05]  /*a480*/  @!P0 BRA `(.L_x_255) ;  /* 0x0000000000288947 */ /* 0x000fea0003800000 */
[----:B------:R-:W5:Y:S02]  /*a490*/  LDC R9, c[0x0][0x74c] ;  /* 0x0001d300ff097b82 */ /* 0x000f640000000800 */
[----:B-----5:R-:W-:-:S05]  /*a4a0*/  IADD3 R9, P0, R20, R9, RZ ;  /* 0x0000000914097210 */ /* 0x020fca0007f1e0ff */
        /* <DEDUP_REMOVED lines=8> */
.L_x_255:
[----:B-1----:R-:W-:Y:S01]  /*a530*/  SHF.R.U64 R4, R10, R30, R11 ;  /* 0x0000001e0a047219 */ /* 0x002fe2000000120b */
[----:B0-----:R-:W-:Y:S01]  /*a540*/  VIADD R13, R22, 0xffffffff ;  /* 0xffffffff160d7836 */ /* 0x001fe20000000000 */
[----:B------:R-:W-:Y:S01]  /*a550*/  LOP3.LUT R11, R16, R27, RZ, 0xc0, !PT ;  /* 0x0000001b100b7212 */ /* 0x000fe200078ec0ff */
[----:B------:R-:W-:Y:S02]  /*a560*/  IMAD.MOV R21, RZ, RZ, -R21 ;  /* 0x000000ffff157224 */ /* 0x000fe400078e0a15 */
[----:B------:R-:W-:Y:S02]  /*a570*/  IMAD.MOV R9, RZ, RZ, -R4 ;  /* 0x000000ffff097224 */ /* 0x000fe400078e0a04 */
[----:B------:R-:W-:Y:S01]  /*a580*/  IMAD R12, R26, R4, R11 ;  /* 0x000000041a0c7224 */ /* 0x000fe200078e020b */
[----:B------:R-:W-:Y:S01]  /*a590*/  LOP3.LUT R11, R18, R13, RZ, 0xc0, !PT ;  /* 0x0000000d120b7212 */ /* 0x000fe200078ec0ff */
[----:B---3--:R-:W-:Y:S02]  /*a5a0*/  @P3 IMAD R25, R23, R21, R24 ;  /* 0x0000001517193224 */ /* 0x008fe400078e0218 */
[----:B--2---:R-:W-:-:S02]  /*a5b0*/  IMAD R4, R9, R31, R20 ;  /* 0x0000001f09047224 */ /* 0x004fc400078e0214 */
[----:B------:R-:W-:Y:S02]  /*a5c0*/  IMAD R12, R12, R32, R25 ;  /* 0x000000200c0c7224 */ /* 0x000fe400078e0219 */
[----:B------:R-:W-:Y:S02]  /*a5d0*/  IMAD R11, R4, R22, R11 ;  /* 0x00000016040b7224 */ /* 0x000fe400078e020b */
[----:B------:R-:W-:Y:S02]  /*a5e0*/  IMAD.MOV.U32 R10, RZ, RZ, 0x1 ;  /* 0x00000001ff0a7424 */ /* 0x000fe400078e00ff */
[----:B------:R-:W-:Y:S01]  /*a5f0*/  IMAD.MOV.U32 R4, RZ, RZ, R19 ;  /* 0x000000ffff047224 */ /* 0x000fe200078e0013 */
[----:B------:R-:W-:Y:S02]  /*a600*/  SEL R9, R11, R12, !P3 ;  /* 0x0000000c0b097207 */ /* 0x000fe40005800000 */
[----:B------:R-:W-:-:S07]  /*a610*/  SEL R12, R12, R11, !P3 ;  /* 0x0000000b0c0c7207 */ /* 0x000fce0005800000 */
.L_x_253:
[----:B------:R-:W-:-:S13]  /*a620*/  LOP3.LUT P0, RZ, R10, 0xff, RZ, 0xc0, !PT ;  /* 0x000000ff0aff7812 */ /* 0x000fda000780c0ff */
[----:B------:R-:W-:Y:S05]  /*a630*/  @P0 BRA `(.L_x_256) ;  /* 0xffffff6c00540947 */ /* 0x000fea000383ffff */
[----:B------:R-:W-:Y:S05]  /*a640*/  EXIT ;  /* 0x000000000000794d */ /* 0x000fea0003800000 */
.L_x_8:
[----:B0-----:R-:W-:Y:S01]  /*a650*/  ULDC.64 UR4, c[0x0][0x750] ;  /* 0x0001d40000047ab9 */ /* 0x001fe20000000a00 */
        /* <DEDUP_REMOVED lines=25> */
.L_x_258:
[----:B------:R-:W0:Y:S01]  /*a7f0*/  LDC.64 R24, c[0x0][0x740] ;  /* 0x0001d000ff187b82 */ /* 0x000e220000000a00 */
[-CC-:B------:R-:W-:Y:S01]  /*a800*/  SHF.R.U64 R14, R8, R12.reuse, R9.reuse ;  /* 0x0000000c080e7219 */ /* 0x180fe20000001209 */
[----:B------:R-:W-:Y:S01]  /*a810*/  IMAD.MOV.U32 R26, RZ, RZ, 0x1 ;  /* 0x00000001ff1a7424 */ /* 0x000fe200078e00ff */
[----:B------:R-:W-:Y:S02]  /*a820*/  SHF.R.U32.HI R4, RZ, R12, R9 ;  /* 0x0000000cff047219 */ /* 0x000fe40000011609 */
[----:B------:R-:W-:-:S03]  /*a830*/  IADD3 R7, P0, RZ, -R14, RZ ;  /* 0x8000000eff077210 */ /* 0x000fc60007f1e0ff */
[----:B------:R-:W1:Y:S02]  /*a840*/  LDC R8, c[0x0][0x718] ;  /* 0x0001c600ff087b82 */ /* 0x000e640000000800 */
[----:B------:R-:W-:-:S04]  /*a850*/  IMAD.X R5, RZ, RZ, ~R4, P0 ;  /* 0x000000ffff057224 */ /* 0x000fc800000e0e04 */
[-C--:B------:R-:W-:Y:S02]  /*a860*/  IMAD R6, R5, R18.reuse, RZ ;  /* 0x0000001205067224 */ /* 0x080fe400078e02ff */
[----:B------:R-:W2:Y:S01]  /*a870*/  LDC R16, c[0x0][0x708] ;  /* 0x0001c200ff107b82 */ /* 0x000ea20000000800 */
[----:B------:R-:W-:-:S04]  /*a880*/  IMAD.WIDE.U32 R4, R7, R18, R2 ;  /* 0x0000001207047225 */ /* 0x000fc800078e0002 */
[----:B------:R-:W-:Y:S02]  /*a890*/  IMAD R7, R7, R19, R6 ;  /* 0x0000001307077224 */ /* 0x000fe400078e0206 */
[----:B------:R-:W-:Y:S01]  /*a8a0*/  IMAD.MOV.U32 R6, RZ, RZ, -0x1 ;  /* 0xffffffffff067424 */ /* 0x000fe200078e00ff */
        /* <DEDUP_REMOVED lines=28> */
.L_x_259:
[----:B-1----:R-:W-:Y:S01]  /*aa70*/  SHF.R.U64 R5, R4, R19, R5 ;  /* 0x0000001304057219 */ /* 0x002fe20000001205 */
[----:B0-----:R-:W-:Y:S01]  /*aa80*/  VIADD R9, R18, 0xffffffff ;  /* 0xffffffff12097836 */ /* 0x001fe20000000000 */
[----:B------:R-:W-:Y:S01]  /*aa90*/  SHF.L.U32 R6, R26, R23, RZ ;  /* 0x000000171a067219 */ /* 0x000fe200000006ff */
[----:B------:R-:W-:Y:S01]  /*aaa0*/  @P3 IMAD R13, R21, R20, R10 ;  /* 0x00000014150d3224 */ /* 0x000fe200078e020a */
[----:B------:R-:W-:Y:S01]  /*aab0*/  LOP3.LUT R4, R17, R28, RZ, 0xc0, !PT ;  /* 0x0000001c11047212 */ /* 0x000fe200078ec0ff */
[----:B------:R-:W-:Y:S01]  /*aac0*/  IMAD.MOV R7, RZ, RZ, -R5 ;  /* 0x000000ffff077224 */ /* 0x000fe200078e0a05 */
[----:B------:R-:W-:-:S03]  /*aad0*/  LOP3.LUT R9, R12, R9, RZ, 0xc0, !PT ;  /* 0x000000090c097212 */ /* 0x000fc600078ec0ff */
[----:B------:R-:W-:Y:S02]  /*aae0*/  IMAD R6, R6, R5, R4 ;  /* 0x0000000506067224 */ /* 0x000fe400078e0204 */
[----:B--2---:R-:W-:Y:S02]  /*aaf0*/  IMAD R4, R7, R22, R16 ;  /* 0x0000001607047224 */ /* 0x004fe400078e0210 */
[----:B---3--:R-:W-:Y:S02]  /*ab00*/  IMAD R5, R6, R27, R13 ;  /* 0x0000001b06057224 */ /* 0x008fe400078e020d */
[----:B------:R-:W-:Y:S02]  /*ab10*/  IMAD.MOV.U32 R6, RZ, RZ, 0x1 ;  /* 0x00000001ff067424 */ /* 0x000fe400078e00ff */
[----:B------:R-:W-:-:S03]  /*ab20*/  IMAD R8, R4, R18, R9 ;  /* 0x0000001204087224 */ /* 0x000fc600078e0209 */
[----:B------:R-:W-:Y:S02]  /*ab30*/  PRMT R4, R6, 0x7610, R4 ;  /* 0x0000761006047816 */ /* 0x000fe40000000004 */
[----:B------:R-:W-:Y:S02]  /*ab40*/  SEL R6, R8, R5, !P3 ;  /* 0x0000000508067207 */ /* 0x000fe40005800000 */
[----:B------:R-:W-:Y:S01]  /*ab50*/  SEL R5, R5, R8, !P3 ;  /* 0x0000000805057207 */ /* 0x000fe20005800000 */
[----:B------:R-:W-:-:S07]  /*ab60*/  IMAD.MOV.U32 R8, RZ, RZ, R14 ;  /* 0x000000ffff087224 */ /* 0x000fce00078e000e */
.L_x_257:
[----:B------:R-:W-:-:S08]  /*ab70*/  NOP ;  /* 0x0000000000007918 */ /* 0x000fd00000000000 */
[----:B------:R-:W0:-:S00]  /*ab80*/  USETMAXREG.DEALLOC.CTAPOOL 0x28 ;  /* 0x00000028000079c8 */ /* 0x000e0000080e0500 */
[----:B------:R-:W-:-:S13]  /*ab90*/  ISETP.NE.AND P0, PT, RZ, UR7, PT ;  /* 0x00000007ff007c0c */ /* 0x000fda000bf05270 */
[----:B------:R-:W-:Y:S05]  /*aba0*/  @P0 EXIT ;  /* 0x000000000000094d */ /* 0x000fea0003800000 */
[----:B0-----:R-:W-:Y:S01]  /*abb0*/  LOP3.LUT P0, RZ, R4, 0xff, RZ, 0xc0, !PT ;  /* 0x000000ff04ff7812 */ /* 0x001fe2000780c0ff */
[----:B------:R-:W-:Y:S02]  /*abc0*/  IMAD.MOV.U32 R10, RZ, RZ, 0x1 ;  /* 0x00000001ff0a7424 */ /* 0x000fe400078e00ff */
[----:B------:R-:W-:-:S10]  /*abd0*/  IMAD.MOV.U32 R11, RZ, RZ, RZ ;  /* 0x000000ffff0b7224 */ /* 0x000fd400078e00ff */
[----:B------:R-:W-:Y:S05]  /*abe0*/  @!P0 BRA `(.L_x_260) ;  /* 0x0000000c007c8947 */ /* 0x000fea0003800000 */
[----:B------:R-:W0:Y:S01]  /*abf0*/  S2UR UR8, SR_CgaCtaId ;  /* 0x00000000000879c3 */ /* 0x000e220000008800 */
[----:B------:R-:W-:Y:S01]  /*ac00*/  ULDC UR4, c[0x0][0x28c] ;  /* 0x0000a30000047ab9 */ /* 0x000fe20000000800 */
[----:B------:R-:W-:Y:S01]  /*ac10*/  ULDC UR10, c[0x0][0x758] ;  /* 0x0001d600000a7ab9 */ /* 0x000fe20000000800 */
[----:B------:R-:W-:Y:S01]  /*ac20*/  UIADD3 UR11, UR4, 0x3f, URZ ;  /* 0x0000003f040b7890 */ /* 0x000fe2000fffe03f */
[----:B------:R-:W-:Y:S01]  /*ac30*/  BSSY B0, `(.L_x_260) ;  /* 0x00000da000007945 */ /* 0x000fe20003800000 */
[----:B------:R-:W-:Y:S01]  /*ac40*/  UMOV UR12, 0xffffffff ;  /* 0xffffffff000c7882 */ /* 0x000fe20000000000 */
[----:B------:R-:W-:Y:S01]  /*ac50*/  ULDC UR5, c[0x0][0x700] ;  /* 0x0001c00000057ab9 */ /* 0x000fe20000000800 */
[----:B------:R-:W-:Y:S01]  /*ac60*/  UMOV UR14, 0x1 ;  /* 0x00000001000e7882 */ /* 0x000fe20000000000 */
[----:B------:R-:W-:Y:S01]  /*ac70*/  USHF.L.U32 UR13, UR12, UR10, URZ ;  /* 0x0000000a0c0d7299 */ /* 0x000fe2000800063f */
[----:B------:R-:W-:Y:S01]  /*ac80*/  IMAD.MOV.U32 R12, RZ, RZ, 0x1 ;  /* 0x00000001ff0c7424 */ /* 0x000fe200078e00ff */
[----:B------:R-:W-:Y:S01]  /*ac90*/  UIADD3 UR4, UR5, -0x1, URZ ;  /* 0xffffffff05047890 */ /* 0x000fe2000fffe03f */
[----:B------:R-:W-:Y:S01]  /*aca0*/  IMAD.MOV.U32 R10, RZ, RZ, 0x1 ;  /* 0x00000001ff0a7424 */ /* 0x000fe200078e00ff */
[----:B------:R-:W-:Y:S01]  /*acb0*/  USHF.R.S32.HI UR12, URZ, 0x1f, UR11 ;  /* 0x0000001f3f0c7899 */ /* 0x000fe2000801140b */
[----:B------:R-:W-:Y:S01]  /*acc0*/  IMAD.MOV.U32 R11, RZ, RZ, RZ ;  /* 0x000000ffff0b7224 */ /* 0x000fe200078e00ff */
[----:B------:R-:W-:Y:S01]  /*acd0*/  ULDC UR9, c[0x0][0xc] ;  /* 0x0000030000097ab9 */ /* 0x000fe20000000800 */
[----:B------:R-:W-:-:S02]  /*ace0*/  USHF.L.U32 UR5, UR14, UR10, URZ ;  /* 0x0000000a0e057299 */ /* 0x000fc4000800063f */
[----:B------:R-:W-:Y:S01]  /*acf0*/  ULEA.HI UR12, UR12, UR11, URZ, 0x6 ;  /* 0x0000000b0c0c7291 */ /* 0x000fe2000f8f303f */
[----:B------:R-:W-:Y:S01]  /*ad00*/  ULDC UR10, c[0x0][0x10] ;  /* 0x00000400000a7ab9 */ /* 0x000fe20000000800 */
[----:B------:R-:W-:Y:S02]  /*ad10*/  ULOP3.LUT UR29, UR6, 0x2, URZ, 0xfc, !UPT ;  /* 0x00000002061d7892 */ /* 0x000fe4000f8efc3f */
[----:B------:R-:W-:Y:S02]  /*ad20*/  USHF.R.S32.HI UR21, URZ, 0x6, UR12 ;  /* 0x000000063f157899 */ /* 0x000fe4000801140c */
[----:B0-----:R-:W-:Y:S02]  /*ad30*/  USHF.L.U32 UR7, UR8, 0x6, URZ ;  /* 0x0000000608077899 */ /* 0x001fe4000800063f */
[----:B------:R-:W-:Y:S02]  /*ad40*/  USHF.L.U32 UR8, UR8, 0xc, URZ ;  /* 0x0000000c08087899 */ /* 0x000fe4000800063f */
[----:B------:R-:W-:-:S02]  /*ad50*/  ULOP3.LUT UR7, UR7, 0x40, URZ, 0xc0, !UPT ;  /* 0x0000004007077892 */ /* 0x000fc4000f8ec03f */
[----:B------:R-:W-:Y:S02]  /*ad60*/  ULOP3.LUT UR22, UR8, 0x1000, URZ, 0xc0, !UPT ;  /* 0x0000100008167892 */ /* 0x000fe4000f8ec03f */
[----:B------:R-:W-:Y:S02]  /*ad70*/  UIMAD.WIDE.U32 UR8, UR9, UR10, URZ ;  /* 0x0000000a090872a5 */ /* 0x000fe4000f8e003f */
[----:B------:R-:W-:Y:S01]  /*ad80*/  ULOP3.LUT UR13, URZ, UR13, URZ, 0x33, !UPT ;  /* 0x0000000d3f0d7292 */ /* 0x000fe2000f8e333f */
[----:B------:R-:W-:Y:S01]  /*ad90*/  ULDC UR10, c[0x0][0x14] ;  /* 0x00000500000a7ab9 */ /* 0x000fe20000000800 */
[----:B------:R-:W-:Y:S02]  /*ada0*/  ULOP3.LUT UR22, UR22, 0x18180, URZ, 0xfc, !UPT ;  /* 0x0001818016167892 */ /* 0x000fe4000f8efc3f */
[----:B------:R-:W-:Y:S02]  /*adb0*/  UIMAD.WIDE.U32 UR34, UR8, UR10, URZ ;  /* 0x0000000a082272a5 */ /* 0x000fe4000f8e003f */
[----:B------:R-:W-:-:S02]  /*adc0*/  UIMAD UR23, UR9, UR10, URZ ;  /* 0x0000000a091772a4 */ /* 0x000fc4000f8e023f */
[----:B------:R-:W-:Y:S02]  /*add0*/  UIADD3 UR41, UR21, 0x1, URZ ;  /* 0x0000000115297890 */ /* 0x000fe4000fffe03f */
[----:B------:R-:W-:Y:S01]  /*ade0*/  UIADD3 UR23, UR35, UR23, URZ ;  /* 0x0000001723177290 */ /* 0x000fe2000fffe03f */
[----:B------:R-:W-:-:S11]  /*adf0*/  ULDC.64 UR36, c[0x0][0x198] ;  /* 0x0000660000247ab9 */ /* 0x000fd60000000a00 */
.L_x_271:
[----:B------:R-:W-:-:S03]  /*ae00*/  UMOV UR8, 0xffffffff ;  /* 0xffffffff00087882 */ /* 0x000fc60000000000 */
[----:B------:R-:W-:Y:S05]  /*ae10*/  BRA.DIV UR8, `(.L_x_261) ;  /* 0x0000001208ec7947 */ /* 0x000fea000b800000 */
[----:B------:R-:W-:-:S13]  /*ae20*/  ELECT P0, URZ, PT ;  /* 0x00000000003f782f */ /* 0x000fda0003800000 */
.L_x_290:
[----:B------:R-:W0:Y:S01]  /*ae30*/  LDC R4, c[0x0][0x28c] ;  /* 0x0000a300ff047b82 */ /* 0x000e220000000800 */
[----:B------:R-:W-:Y:S01]  /*ae40*/  BSSY B1, `(.L_x_262) ;  /* 0x0000046000017945 */ /* 0x000fe20003800000 */
[----:B0-----:R-:W-:-:S13]  /*ae50*/  ISETP.LT.OR P0, PT, R4, 0x1, !P0 ;  /* 0x000000010400780c */ /* 0x001fda0004701670 */
[----:B------:R-:W-:Y:S05]  /*ae60*/  @P0 BRA `(.L_x_263) ;  /* 0x00000004000c0947 */ /* 0x000fea0003800000 */
[----:B------:R-:W-:Y:S01]  /*ae70*/  IMAD.SHL.U32 R9, R5, 0x100, RZ ;  /* 0x0000010005097824 */ /* 0x000fe200078e00ff */
[----:B------:R-:W-:Y:S02]  /*ae80*/  LEA R13, R6, UR7, 0x7 ;  /* 0x00000007060d7c11 */ /* 0x000fe4000f8e38ff */
[----:B------:R-:W-:Y:S01]  /*ae90*/  CS2R R16, SRZ ;  /* 0x0000000000107805 */ /* 0x000fe2000001ff00 */
[----:B------:R-:W-:Y:S02]  /*aea0*/  IMAD.U32 R18, RZ, RZ, UR41 ;  /* 0x00000029ff127e24 */ /* 0x000fe4000f8e00ff */
[----:B------:R-:W-:Y:S02]  /*aeb0*/  IMAD.MOV.U32 R4, RZ, RZ, R10 ;  /* 0x000000ffff047224 */ /* 0x000fe400078e000a */
[----:B------:R-:W-:Y:S02]  /*aec0*/  IMAD.MOV.U32 R5, RZ, RZ, R11 ;  /* 0x000000ffff057224 */ /* 0x000fe400078e000b */
[----:B------:R-:W-:-:S07]  /*aed0*/  IMAD.MOV.U32 R19, RZ, RZ, RZ ;  /* 0x000000ffff137224 */ /* 0x000fce00078e00ff */
.L_x_266:
[----:B------:R-:W0:Y:S01]  /*aee0*/  S2R R7, SR_CgaCtaId ;  /* 0x0000000000077919 */ /* 0x000e220000008800 */
[----:B------:R-:W-:Y:S02]  /*aef0*/  MOV R6, 0x400 ;  /* 0x0000040000067802 */ /* 0x000fe40000000f00 */
[----:B------:R-:W-:Y:S02]  /*af00*/  LOP3.LUT P1, RZ, R0, 0x7f, RZ, 0xc0, !PT ;  /* 0x0000007f00ff7812 */ /* 0x000fe4000782c0ff */
[----:B0-----:R-:W-:Y:S02]  /*af10*/  LEA R14, R7, R6, 0x18 ;  /* 0x00000006070e7211 */ /* 0x001fe400078ec0ff */
[----:B------:R-:W-:-:S09]  /*af20*/  SHF.L.U32 R6, R4, 0x1f, RZ ;  /* 0x0000001f04067819 */ /* 0x000fd200000006ff */
[----:B------:R-:W0:Y:S01]  /*af30*/  @!P1 LDC R7, c[0x0][0x640] ;  /* 0x00019000ff079b82 */ /* 0x000e220000000800 */
[----:B------:R-:W-:-:S04]  /*af40*/  IMAD R15, R5, 0x8, R14 ;  /* 0x00000008050f7824 */ /* 0x000fc800078e020e */
[----:B------:R-:W1:Y:S02]  /*af50*/  SYNCS.PHASECHK.TRANS64.TRYWAIT P0, [R15+URZ+0x60], R6 ;  /* 0x000060060f0075a7 */ /* 0x000e64000800017f */
[----:B-1----:R-:W-:Y:S05]  /*af60*/  @!P0 BRA `(.L_x_264) ;  /* 0x0000001000b88947 */ /* 0x002fea0003800000 */
.L_x_291:
[----:B------:R-:W-:Y:S01]  /*af70*/  UPRMT UR8, UR29, 0x9910, URZ ;  /* 0x000099101d087896 */ /* 0x000fe2000800003f */
[----:B0-----:R0:W-:Y:S03]  /*af80*/  @!P1 SYNCS.ARRIVE.TRANS64 RZ, [R15+URZ], R7 ;  /* 0x000000070fff99a7 */ /* 0x0011e6000800003f */
[----:B------:R-:W-:-:S06]  /*af90*/  UISETP.NE.AND UP0, UPT, UR8, 0x2, UPT ;  /* 0x000000020800788c */ /* 0x000fcc000bf05270 */
[----:B------:R-:W-:-:S13]  /*afa0*/  PLOP3.LUT P0, PT, PT, PT, UP0, 0x80, 0x0 ;  /* 0x000000000000781c */ /* 0x000fda0003f0f008 */
[----:B0-----:R-:W-:Y:S05]  /*afb0*/  @P0 BRA `(.L_x_265) ;  /* 0x0000000000040947 */ /* 0x001fea0003800000 */
[----:B------:R-:W-:Y:S01]  /*afc0*/  BPT.TRAP 0x1 ;  /* 0x000000040000795c */ /* 0x000fe20000300000 */
.L_x_265:
[C-C-:B-1----:R-:W-:Y:S01]  /*afd0*/  IMAD R6, R5.reuse, 0x2000, R14.reuse ;  /* 0x0000200005067824 */ /* 0x142fe200078e020e */
[C---:B------:R-:W-:Y:S01]  /*afe0*/  R2UR UR24, R5.reuse ;  /* 0x00000000051872ca */ /* 0x040fe200000e0000 */
[----:B------:R-:W-:Y:S01]  /*aff0*/  IMAD R7, R5, 0x800, R14 ;  /* 0x0000080005077824 */ /* 0x000fe200078e020e */
[----:B------:R-:W-:Y:S01]  /*b000*/  R2UR UR25, R14 ;  /* 0x000000000e1972ca */ /* 0x000fe200000e0000 */
[----:B------:R-:W-:Y:S01]  /*b010*/  VIADD R18, R18, 0xffffffff ;  /* 0xffffffff12127836 */ /* 0x000fe20000000000 */
[----:B------:R-:W-:Y:S01]  /*b020*/  R2UR UR16, R6 ;  /* 0x00000000061072ca */ /* 0x000fe200000e0000 */
[----:B------:R-:W-:Y:S01]  /*b030*/  UIADD3 UR30, UP0, UR36, 0xf0, URZ ;  /* 0x000000f0241e7890 */ /* 0x000fe2000ff1e03f */
[----:B------:R-:W-:Y:S01]  /*b040*/  R2UR UR8, R7 ;  /* 0x00000000070872ca */ /* 0x000fe200000e0000 */
[----:B------:R-:W-:Y:S01]  /*b050*/  UIADD3 UR32, UP1, UR36, 0x1f0, URZ ;  /* 0x000001f024207890 */ /* 0x000fe2000ff3e03f */
[----:B------:R-:W-:Y:S01]  /*b060*/  R2UR UR17, R15 ;  /* 0x000000000f1172ca */ /* 0x000fe200000e0000 */
[----:B------:R-:W-:Y:S01]  /*b070*/  UIADD3 UR38, UP2, UR36, 0x2f0, URZ ;  /* 0x000002f024267890 */ /* 0x000fe2000ff5e03f */
[----:B------:R-:W-:Y:S01]  /*b080*/  R2UR UR19, R9 ;  /* 0x00000000091372ca */ /* 0x000fe200000e0000 */
[----:B------:R-:W-:Y:S01]  /*b090*/  UIADD3.X UR31, URZ, UR37, URZ, UP0, !UPT ;  /* 0x000000253f1f7290 */ /* 0x000fe200087fe43f */
[----:B------:R-:W-:Y:S01]  /*b0a0*/  R2UR UR20, R8 ;  /* 0x00000000081472ca */ /* 0x000fe200000e0000 */
[----:B------:R-:W-:Y:S01]  /*b0b0*/  ULEA UR24, UR24, UR22, 0xd ;  /* 0x0000001618187291 */ /* 0x000fe2000f8e683f */
[----:B------:R-:W-:Y:S01]  /*b0c0*/  R2UR UR18, R17 ;  /* 0x00000000111272ca */ /* 0x000fe200000e0000 */
[----:B------:R-:W-:Y:S01]  /*b0d0*/  UIADD3.X UR33, URZ, UR37, URZ, UP1, !UPT ;  /* 0x000000253f217290 */ /* 0x000fe20008ffe43f */
[----:B------:R-:W-:Y:S01]  /*b0e0*/  R2UR UR11, R19 ;  /* 0x00000000130b72ca */ /* 0x000fe200000e0000 */
[----:B------:R-:W-:Y:S01]  /*b0f0*/  UIADD3 UR16, UR16, 0x180, URZ ;  /* 0x0000018010107890 */ /* 0x000fe2000fffe03f */
[----:B------:R-:W-:Y:S01]  /*b100*/  R2UR UR26, R16 ;  /* 0x00000000101a72ca */ /* 0x000fe200000e0000 */
[----:B------:R-:W-:Y:S01]  /*b110*/  UIADD3 UR8, UR8, 0x30180, URZ ;  /* 0x0003018008087890 */ /* 0x000fe2000fffe03f */
[----:B------:R-:W-:Y:S01]  /*b120*/  R2UR UR27, R13 ;  /* 0x000000000d1b72ca */ /* 0x000fe200000e0000 */
[----:B------:R-:W-:Y:S01]  /*b130*/  VIADD R5, R5, 0x1 ;  /* 0x0000000105057836 */ /* 0x000fe20000000000 */
[----:B------:R-:W-:Y:S01]  /*b140*/  ISETP.GT.AND P1, PT, R18, 0x1, PT ;  /* 0x000000011200780c */ /* 0x000fe20003f24270 */
[----:B------:R-:W-:Y:S01]  /*b150*/  UIADD3.X UR39, URZ, UR37, URZ, UP2, !UPT ;  /* 0x000000253f277290 */ /* 0x000fe200097fe43f */
[----:B------:R-:W-:Y:S01]  /*b160*/  VIADD R19, R19, 0x1 ;  /* 0x0000000113137836 */ /* 0x000fe20000000000 */
[----:B------:R-:W-:Y:S01]  /*b170*/  UIADD3 UR24, UR25, UR24, URZ ;  /* 0x0000001819187290 */ /* 0x000fe2000fffe03f */
[----:B------:R-:W-:Y:S01]  /*b180*/  ISETP.NE.AND P0, PT, R5, 0xc, PT ;  /* 0x0000000c0500780c */ /* 0x000fe20003f05270 */
[----:B------:R-:W-:Y:S01]  /*b190*/  UMOV UR14, 0x0 ;  /* 0x00000000000e7882 */ /* 0x000fe20000000000 */
[----:B------:R-:W-:Y:S01]  /*b1a0*/  UMOV UR15, 0x10000000 ;  /* 0x10000000000f7882 */ /* 0x000fe20000000000 */
[----:B------:R-:W-:Y:S01]  /*b1b0*/  UMOV UR9, UR17 ;  /* 0x0000001100097c82 */ /* 0x000fe20008000000 */
[----:B------:R-:W-:Y:S01]  /*b1c0*/  UMOV UR12, UR20 ;  /* 0x00000014000c7c82 */ /* 0x000fe20008000000 */
[----:B------:R-:W-:Y:S01]  /*b1d0*/  UMOV UR10, UR19 ;  /* 0x00000013000a7c82 */ /* 0x000fe20008000000 */
[----:B------:R0:W-:Y:S01]  /*b1e0*/  UTMALDG.3D [UR16], [UR30], desc[UR14] ;  /* 0x00000e101e0075b4 */ /* 0x0001e20008011000 */
[----:B------:R-:W-:Y:S01]  /*b1f0*/  UMOV UR40, 0x30000 ;  /* 0x0003000000287882 */ /* 0x000fe20000000000 */
[----:B------:R-:W-:Y:S01]  /*b200*/  UMOV UR25, UR17 ;  /* 0x0000001100197c82 */ /* 0x000fe20008000000 */
[----:B------:R-:W-:Y:S01]  /*b210*/  UMOV UR28, UR20 ;  /* 0x00000014001c7c82 */ /* 0x000fe20008000000 */
[----:B------:R-:W-:Y:S01]  /*b220*/  SEL R7, RZ, 0x1, P0 ;  /* 0x00000001ff077807 */ /* 0x000fe20000000000 */
[----:B------:R-:W-:Y:S01]  /*b230*/  VIADD R17, R17, 0x20 ;  /* 0x0000002011117836 */ /* 0x000fe20000000000 */
[----:B------:R-:W-:Y:S01]  /*b240*/  SEL R5, R5, RZ, P0 ;  /* 0x000000ff05057207 */ /* 0x000fe20000000000 */
[----:B------:R-:W-:Y:S01]  /*b250*/  VIADD R16, R16, 0x40 ;  /* 0x0000004010107836 */ /* 0x000fe20000000000 */
[----:B------:R0:W-:Y:S01]  /*b260*/  UTMALDG.3D [UR8], [UR32], desc[UR14] ;  /* 0x00000e08200075b4 */ /* 0x0001e20008011000 */
[----:B------:R-:W-:Y:S01]  /*b270*/  LOP3.LUT R4, R4, R7, RZ, 0x3c, !PT ;  /* 0x0000000704047212 */ /* 0x000fe200078e3cff */
[----:B------:R0:W-:Y:S02]  /*b280*/  UTMALDG.3D.MULTICAST [UR24], [UR38], UR40, desc[UR14] ;  /* 0x00000e18260073b4 */ /* 0x0001e40008011828 */
[----:B0-----:R-:W-:Y:S05]  /*b290*/  @P1 BRA `(.L_x_266) ;  /* 0xfffffffc00101947 */ /* 0x001fea000383ffff */
.L_x_263:
[----:B------:R-:W-:Y:S05]  /*b2a0*/  BSYNC B1 ;  /* 0x0000000000017941 */ /* 0x000fea0003800000 */
.L_x_262:
[----:B------:R-:W-:Y:S01]  /*b2b0*/  LOP3.LUT P1, RZ, R12, 0xff, RZ, 0xc0, !PT ;  /* 0x000000ff0cff7812 */ /* 0x000fe2000782c0ff */
[----:B------:R-:W-:Y:S01]  /*b2c0*/  VIADD R6, R11, UR21 ;  /* 0x000000150b067c36 */ /* 0x000fe20008000000 */
[----:B------:R-:W-:Y:S01]  /*b2d0*/  ULDC.64 UR8, c[0x0][0x750] ;  /* 0x0001d40000087ab9 */ /* 0x000fe20000000a00 */
[----:B------:R-:W-:Y:S01]  /*b2e0*/  IMAD.U32 R8, RZ, RZ, UR21 ;  /* 0x00000015ff087e24 */ /* 0x000fe2000f8e00ff */
[----:B------:R-:W-:Y:S01]  /*b2f0*/  UISETP.GE.U32.AND UP0, UPT, UR21, 0xc, UPT ;  /* 0x0000000c1500788c */ /* 0x000fe2000bf06070 */
[----:B------:R-:W-:Y:S01]  /*b300*/  BSSY B1, `(.L_x_267) ;  /* 0x000006a000017945 */ /* 0x000fe20003800000 */
[----:B------:R-:W-:Y:S02]  /*b310*/  ISETP.GT.U32.AND P0, PT, R6, 0xb, PT ;  /* 0x0000000b0600780c */ /* 0x000fe40003f04070 */
[----:B------:R-:W-:Y:S02]  /*b320*/  PRMT R12, RZ, 0x7610, R12 ;  /* 0x00007610ff0c7816 */ /* 0x000fe4000000000c */
[----:B------:R-:W-:Y:S01]  /*b330*/  ISETP.LT.U32.AND P0, PT, R8, 0xc, P0 ;  /* 0x0000000c0800780c */ /* 0x000fe20000701070 */
[----:B------:R-:W-:Y:S01]  /*b340*/  IMAD.MOV.U32 R8, RZ, RZ, -0x1 ;  /* 0xffffffffff087424 */ /* 0x000fe200078e00ff */
[----:B------:R-:W-:Y:S01]  /*b350*/  PLOP3.LUT P2, PT, PT, PT, UP0, 0x80, 0x0 ;  /* 0x000000000000781c */ /* 0x000fe20003f4f008 */
[----:B------:R-:W0:Y:S01]  /*b360*/  @P1 S2R R5, SR_CgaCtaId ;  /* 0x0000000000051919 */ /* 0x000e220000008800 */
[----:B------:R-:W-:-:S04]  /*b370*/  @P1 MOV R4, 0x400 ;  /* 0x0000040000041802 */ /* 0x000fc80000000f00 */
[----:B0-----:R-:W-:Y:S01]  /*b380*/  @P1 LEA R7, R5, R4, 0x18 ;  /* 0x0000000405071211 */ /* 0x001fe200078ec0ff */
[----:B------:R-:W-:-:S03]  /*b390*/  IMAD.WIDE.U32 R4, R6, -0x55555555, RZ ;  /* 0xaaaaaaab06047825 */ /* 0x000fc600078e00ff */
[----:B------:R0:W-:Y:S01]  /*b3a0*/  @P1 SYNCS.ARRIVE.TRANS64.A1T0 RZ, [R7+URZ+0xd8], RZ ;  /* 0x0000d8ff07ff19a7 */ /* 0x0001e2000810003f */
[----:B------:R-:W-:Y:S02]  /*b3b0*/  IADD3 R2, P1, R2, UR34, RZ ;  /* 0x0000002202027c10 */ /* 0x000fe4000ff3e0ff */
[----:B------:R-:W-:Y:S02]  /*b3c0*/  PRMT R4, RZ, 0x7610, R4 ;  /* 0x00007610ff047816 */ /* 0x000fe40000000004 */
[----:B------:R-:W-:Y:S02]  /*b3d0*/  IADD3.X R3, R3, UR23, RZ, P1, !PT ;  /* 0x0000001703037c10 */ /* 0x000fe40008ffe4ff */
[----:B0-----:R-:W-:Y:S02]  /*b3e0*/  SHF.R.U32.HI R7, RZ, 0x3, R5 ;  /* 0x00000003ff077819 */ /* 0x001fe40000011605 */
[----:B------:R-:W-:Y:S02]  /*b3f0*/  SEL R5, RZ, 0x1, !P0 ;  /* 0x00000001ff057807 */ /* 0x000fe40004000000 */
[----:B------:R-:W-:Y:S01]  /*b400*/  ISETP.GE.U32.AND P0, PT, R2, UR8, PT ;  /* 0x0000000802007c0c */ /* 0x000fe2000bf06070 */
[----:B------:R-:W-:Y:S01]  /*b410*/  IMAD R11, R7, -0xc, R6 ;  /* 0xfffffff4070b7824 */ /* 0x000fe200078e0206 */
[----:B------:R-:W-:Y:S01]  /*b420*/  LOP3.LUT R10, R10, R5, RZ, 0x3c, !PT ;  /* 0x000000050a0a7212 */ /* 0x000fe200078e3cff */
[----:B------:R-:W-:Y:S01]  /*b430*/  IMAD.MOV.U32 R5, RZ, RZ, -0x1 ;  /* 0xffffffffff057424 */ /* 0x000fe200078e00ff */
[----:B------:R-:W-:Y:S01]  /*b440*/  ISETP.GE.U32.AND.EX P0, PT, R3, UR9, PT, P0 ;  /* 0x0000000903007c0c */ /* 0x000fe2000bf06100 */
[----:B------:R-:W-:Y:S01]  /*b450*/  IMAD.MOV.U32 R6, RZ, RZ, -0x1 ;  /* 0xffffffffff067424 */ /* 0x000fe200078e00ff */
[----:B------:R-:W-:-:S11]  /*b460*/  @P2 LOP3.LUT R10, R10, 0x1, R7, 0x78, !PT ;  /* 0x000000010a0a2812 */ /* 0x000fd600078e7807 */
[----:B------:R-:W-:Y:S05]  /*b470*/  @P0 BRA `(.L_x_268) ;  /* 0x0000000400480947 */ /* 0x000fea0003800000 */
[----:B------:R-:W-:Y:S01]  /*b480*/  ULDC.64 UR8, c[0x0][0x728] ;  /* 0x0001ca0000087ab9 */ /* 0x000fe20000000a00 */
[----:B------:R-:W0:Y:S01]  /*b490*/  S2R R14, SR_CTAID.X ;  /* 0x00000000000e7919 */ /* 0x000e220000002500 */
[----:B------:R-:W-:Y:S01]  /*b4a0*/  ISETP.NE.U32.AND P0, PT, RZ, UR8, PT ;  /* 0x00000008ff007c0c */ /* 0x000fe2000bf05070 */
[----:B------:R-:W-:Y:S01]  /*b4b0*/  ULDC UR11, c[0x0][0x730] ;  /* 0x0001cc00000b7ab9 */ /* 0x000fe20000000800 */
[----:B------:R-:W-:Y:S01]  /*b4c0*/  IMAD.MOV.U32 R4, RZ, RZ, R2 ;  /* 0x000000ffff047224 */ /* 0x000fe200078e0002 */
[----:B------:R-:W1:Y:S01]  /*b4d0*/  S2R R13, SR_CTAID.Y ;  /* 0x00000000000d7919 */ /* 0x000e620000002600 */
[----:B------:R-:W-:Y:S01]  /*b4e0*/  ISETP.NE.AND.EX P0, PT, RZ, UR9, PT, P0 ;  /* 0x00000009ff007c0c */ /* 0x000fe2000bf05300 */
[----:B------:R-:W-:-:S12]  /*b4f0*/  IMAD.MOV.U32 R5, RZ, RZ, R3 ;  /* 0x000000ffff057224 */ /* 0x000fd800078e0003 */
[----:B------:R-:W-:Y:S05]  /*b500*/  @!P0 BRA `(.L_x_269) ;  /* 0x0000000000288947 */ /* 0x000fea0003800000 */
[----:B------:R-:W-:Y:S02]  /*b510*/  ULDC UR10, c[0x0][0x734] ;  /* 0x0001cd00000a7ab9 */ /* 0x000fe40000000800 */
[----:B------:R-:W-:-:S05]  /*b520*/  IADD3 R9, P0, R2, UR10, RZ ;  /* 0x0000000a02097c10 */ /* 0x000fca000ff1e0ff */
[----:B------:R-:W-:-:S04]  /*b530*/  IMAD.X R15, RZ, RZ, R3, P0 ;  /* 0x000000ffff0f7224 */ /* 0x000fc800000e0603 */
[----:B------:R-:W-:-:S04]  /*b540*/  IMAD.WIDE.U32 R6, R15, UR8, RZ ;  /* 0x000000080f067c25 */ /* 0x000fc8000f8e00ff */
[----:B------:R-:W-:-:S04]  /*b550*/  IMAD.WIDE.U32 R6, P0, R9, UR9, R6 ;  /* 0x0000000909067c25 */ /* 0x000fc8000f800006 */
[----:B------:R-:W-:-:S04]  /*b560*/  IMAD.WIDE.U32 R8, R9, UR8, RZ ;  /* 0x0000000809087c25 */ /* 0x000fc8000f8e00ff */
[----:B------:R-:W-:Y:S01]  /*b570*/  IMAD.X R5, RZ, RZ, RZ, P0 ;  /* 0x000000ffff057224 */ /* 0x000fe200000e06ff */
[----:B------:R-:W-:Y:S01]  /*b580*/  IADD3 RZ, P0, R9, R6, RZ ;  /* 0x0000000609ff7210 */ /* 0x000fe20007f1e0ff */
[----:B------:R-:W-:-:S04]  /*b590*/  IMAD.MOV.U32 R4, RZ, RZ, R7 ;  /* 0x000000ffff047224 */ /* 0x000fc800078e0007 */
[----:B------:R-:W-:-:S08]  /*b5a0*/  IMAD.WIDE.U32.X R4, R15, UR9, R4, P0 ;  /* 0x000000090f047c25 */ /* 0x000fd000080e0404 */
.L_x_269:
[--C-:B------:R-:W-:Y:S01]  /*b5b0*/  SHF.R.U64 R8, R4, UR11, R5.reuse ;  /* 0x0000000b04087c19 */ /* 0x100fe20008001205 */
[----:B------:R-:W-:Y:S01]  /*b5c0*/  ULDC.64 UR8, c[0x0][0x720] ;  /* 0x0001c80000087ab9 */ /* 0x000fe20000000a00 */
[----:B------:R-:W-:Y:S01]  /*b5d0*/  SHF.R.U32.HI R4, RZ, UR11, R5 ;  /* 0x0000000bff047c19 */ /* 0x000fe20008011605 */
[----:B------:R-:W2:Y:S01]  /*b5e0*/  LDC R19, c[0x0][0x144] ;  /* 0x00005100ff137b82 */ /* 0x000ea20000000800 */
[----:B------:R-:W-:Y:S01]  /*b5f0*/  IADD3 R7, P0, RZ, -R8, RZ ;  /* 0x80000008ff077210 */ /* 0x000fe20007f1e0ff */
[----:B------:R-:W-:Y:S01]  /*b600*/  ULDC.64 UR14, c[0x0][0x740] ;  /* 0x0001d000000e7ab9 */ /* 0x000fe20000000a00 */
[----:B0-----:R-:W-:Y:S01]  /*b610*/  I2FP.F32.U32 R9, R14 ;  /* 0x0000000e00097245 */ /* 0x001fe20000201000 */
[----:B------:R-:W-:Y:S02]  /*b620*/  ULDC UR10, c[0x0][0x708] ;  /* 0x0001c200000a7ab9 */ /* 0x000fe40000000800 */
[----:B------:R-:W-:Y:S01]  /*b630*/  IMAD.X R4, RZ, RZ, ~R4, P0 ;  /* 0x000000ffff047224 */ /* 0x000fe200000e0e04 */
[----:B------:R-:W-:Y:S01]  /*b640*/  ISETP.NE.U32.AND P0, PT, RZ, UR14, PT ;  /* 0x0000000eff007c0c */ /* 0x000fe2000bf05070 */
[----:B------:R-:W0:Y:S02]  /*b650*/  LDC R16, c[0x0][0x148] ;  /* 0x00005200ff107b82 */ /* 0x000e240000000800 */
[----:B------:R-:W-:Y:S01]  /*b660*/  IMAD R6, R4, UR8, RZ ;  /* 0x0000000804067c24 */ /* 0x000fe2000f8e02ff */
[----:B------:R-:W-:Y:S01]  /*b670*/  ISETP.NE.AND.EX P0, PT, RZ, UR15, PT, P0 ;  /* 0x0000000fff007c0c */ /* 0x000fe2000bf05300 */
[----:B------:R-:W-:Y:S01]  /*b680*/  IMAD.WIDE.U32 R4, R7, UR8, R2 ;  /* 0x0000000807047c25 */ /* 0x000fe2000f8e0002 */
[----:B------:R-:W-:-:S03]  /*b690*/  ULDC UR8, c[0x0][0x150] ;  /* 0x0000540000087ab9 */ /* 0x000fc60000000800 */
[----:B------:R-:W-:Y:S02]  /*b6a0*/  IMAD R7, R7, UR9, R6 ;  /* 0x0000000907077c24 */ /* 0x000fe4000f8e0206 */
[----:B------:R-:W-:Y:S01]  /*b6b0*/  FMUL R6, R9, UR8 ;  /* 0x0000000809067c20 */ /* 0x000fe20008400000 */
[----:B------:R-:W-:Y:S01]  /*b6c0*/  ULDC UR8, c[0x0][0x718] ;  /* 0x0001c60000087ab9 */ /* 0x000fe20000000800 */
[----:B------:R-:W-:Y:S01]  /*b6d0*/  ULDC UR9, c[0x0][0x154] ;  /* 0x0000550000097ab9 */ /* 0x000fe20000000800 */
[----:B------:R-:W-:-:S03]  /*b6e0*/  IMAD.IADD R5, R5, 0x1, R7 ;  /* 0x0000000105057824 */ /* 0x000fc600078e0207 */
[----:B------:R-:W3:Y:S02]  /*b6f0*/  F2I.U32.TRUNC.NTZ R6, R6 ;  /* 0x0000000600067305 */ /* 0x000ee4000020f000 */
[----:B------:R-:W-:Y:S02]  /*b700*/  SHF.R.U64 R9, R4, UR8, R5 ;  /* 0x0000000804097c19 */ /* 0x000fe40008001205 */
[----:B-1----:R-:W-:-:S05]  /*b710*/  I2FP.F32.U32 R4, R13 ;  /* 0x0000000d00047245 */ /* 0x002fca0000201000 */
[----:B------:R-:W-:Y:S01]  /*b720*/  FMUL R7, R4, UR9 ;  /* 0x0000000904077c20 */ /* 0x000fe20008400000 */
[----:B------:R-:W-:Y:S01]  /*b730*/  SHF.R.U32.HI R4, RZ, UR8, R5 ;  /* 0x00000008ff047c19 */ /* 0x000fe20008011605 */
[----:B------:R-:W-:Y:S02]  /*b740*/  ULDC UR8, c[0x0][0x758] ;  /* 0x0001d60000087ab9 */ /* 0x000fe40000000800 */
[----:B------:R1:W4:Y:S01]  /*b750*/  F2I.U32.TRUNC.NTZ R20, R7 ;  /* 0x0000000700147305 */ /* 0x000322000020f000 */
[----:B------:R-:W-:Y:S01]  /*b760*/  SHF.R.U64 R18, R9, UR10, R4 ;  /* 0x0000000a09127c19 */ /* 0x000fe20008001204 */
[----:B---3--:R-:W-:Y:S01]  /*b770*/  IMAD.MOV R6, RZ, RZ, -R6 ;  /* 0x000000ffff067224 */ /* 0x008fe200078e0a06 */
[----:B------:R-:W-:-:S03]  /*b780*/  SHF.R.U32.HI R5, RZ, UR10, R4 ;  /* 0x0000000aff057c19 */ /* 0x000fc60008011604 */
[----:B--2---:R-:W-:Y:S01]  /*b790*/  IMAD R22, R19, R6, R14 ;  /* 0x0000000613167224 */ /* 0x004fe200078e020e */
[--C-:B------:R-:W-:Y:S02]  /*b7a0*/  SHF.R.U64 R15, R18, UR8, R5.reuse ;  /* 0x00000008120f7c19 */ /* 0x100fe40008001205 */
[----:B------:R-:W-:-:S03]  /*b7b0*/  SHF.R.U32.HI R17, RZ, UR8, R5 ;  /* 0x00000008ff117c19 */ /* 0x000fc60008011605 */
[----:B------:R-:W-:Y:S02]  /*b7c0*/  IMAD.MOV.U32 R4, RZ, RZ, R15 ;  /* 0x000000ffff047224 */ /* 0x000fe400078e000f */
[----:B------:R-:W-:Y:S01]  /*b7d0*/  IMAD.MOV.U32 R5, RZ, RZ, R17 ;  /* 0x000000ffff057224 */ /* 0x000fe200078e0011 */
[----:B01--4-:R-:W-:Y:S06]  /*b7e0*/  @!P0 BRA `(.L_x_270) ;  /* 0x0000000000288947 */ /* 0x013fec0003800000 */
[----:B------:R-:W-:Y:S02]  /*b7f0*/  ULDC UR8, c[0x0][0x74c] ;  /* 0x0001d30000087ab9 */ /* 0x000fe40000000800 */
[----:B------:R-:W-:-:S05]  /*b800*/  IADD3 R5, P0, R15, UR8, RZ ;  /* 0x000000080f057c10 */ /* 0x000fca000ff1e0ff */
[----:B------:R-:W-:-:S04]  /*b810*/  IMAD.X R17, RZ, RZ, R17, P0 ;  /* 0x000000ffff117224 */ /* 0x000fc800000e0611 */
[----:B------:R-:W-:-:S04]  /*b820*/  IMAD.WIDE.U32 R6, R17, UR14, RZ ;  /* 0x0000000e11067c25 */ /* 0x000fc8000f8e00ff */
[----:B------:R-:W-:-:S04]  /*b830*/  IMAD.WIDE.U32 R6, P0, R5, UR15, R6 ;  /* 0x0000000f05067c25 */ /* 0x000fc8000f800006 */
[----:B------:R-:W-:-:S04]  /*b840*/  IMAD.WIDE.U32 R4, R5, UR14, RZ ;  /* 0x0000000e05047c25 */ /* 0x000fc8000f8e00ff */
[----:B------:R-:W-:Y:S01]  /*b850*/  IMAD.MOV.U32 R4, RZ, RZ, R7 ;  /* 0x000000ffff047224 */ /* 0x000fe200078e0007 */
[----:B------:R-:W-:Y:S01]  /*b860*/  IADD3 RZ, P1, R5, R6, RZ ;  /* 0x0000000605ff7210 */ /* 0x000fe20007f3e0ff */
[----:B------:R-:W-:-:S04]  /*b870*/  IMAD.X R5, RZ, RZ, RZ, P0 ;  /* 0x000000ffff057224 */ /* 0x000fc800000e06ff */
[----:B------:R-:W-:-:S08]  /*b880*/  IMAD.WIDE.U32.X R4, R17, UR15, R4, P1 ;  /* 0x0000000f11047c25 */ /* 0x000fd000088e0404 */
.L_x_270:
[----:B------:R-:W-:Y:S01]  /*b890*/  ULDC UR8, c[0x0][0x748] ;  /* 0x0001d20000087ab9 */ /* 0x000fe20000000800 */
[----:B------:R-:W-:Y:S01]  /*b8a0*/  IMAD.MOV R20, RZ, RZ, -R20 ;  /* 0x000000ffff147224 */ /* 0x000fe200078e0a14 */
[----:B------:R-:W-:Y:S01]  /*b8b0*/  SHF.R.U64 R5, R4, UR8, R5 ;  /* 0x0000000804057c19 */ /* 0x000fe20008001205 */
[----:B------:R-:W-:Y:S01]  /*b8c0*/  ULDC UR8, c[0x0][0x738] ;  /* 0x0001ce0000087ab9 */ /* 0x000fe20000000800 */
[----:B------:R-:W-:Y:S01]  /*b8d0*/  LOP3.LUT R4, R18, UR13, RZ, 0xc0, !PT ;  /* 0x0000000d12047c12 */ /* 0x000fe2000f8ec0ff */
[----:B------:R-:W-:Y:S01]  /*b8e0*/  @P3 IMAD R22, R16, R20, R13 ;  /* 0x0000001410163224 */ /* 0x000fe200078e020d */
[----:B------:R-:W-:Y:S01]  /*b8f0*/  LOP3.LUT R14, R9, UR4, RZ, 0xc0, !PT ;  /* 0x00000004090e7c12 */ /* 0x000fe2000f8ec0ff */
[----:B------:R-:W-:Y:S01]  /*b900*/  IMAD.MOV R6, RZ, RZ, -R5 ;  /* 0x000000ffff067224 */ /* 0x000fe200078e0a05 */
[----:B------:R-:W-:Y:S01]  /*b910*/  ULDC UR9, c[0x0][0x710] ;  /* 0x0001c40000097ab9 */ /* 0x000fe20000000800 */
[----:B------:R-:W-:Y:S02]  /*b920*/  IMAD R5, R5, UR5, R4 ;  /* 0x0000000505057c24 */ /* 0x000fe4000f8e0204 */
[----:B------:R-:W-:Y:S01]  /*b930*/  IMAD R15, R6, UR8, R15 ;  /* 0x00000008060f7c24 */ /* 0x000fe2000f8e020f */
[----:B------:R-:W-:Y:S01]  /*b940*/  ULDC UR8, c[0x0][0x700] ;  /* 0x0001c00000087ab9 */ /* 0x000fe20000000800 */
[----:B------:R-:W-:-:S02]  /*b950*/  IMAD R5, R5, UR9, R22 ;  /* 0x0000000905057c24 */ /* 0x000fc4000f8e0216 */
[----:B------:R-:W-:Y:S02]  /*b960*/  IMAD R14, R15, UR8, R14 ;  /* 0x000000080f0e7c24 */ /* 0x000fe4000f8e020e */
[----:B------:R-:W-:-:S03]  /*b970*/  IMAD.MOV.U32 R4, RZ, RZ, 0x1 ;  /* 0x00000001ff047424 */ /* 0x000fc600078e00ff */
[----:B------:R-:W-:Y:S02]  /*b980*/  SEL R6, R14, R5, !P3 ;  /* 0x000000050e067207 */ /* 0x000fe40005800000 */
[----:B------:R-:W-:-:S07]  /*b990*/  SEL R5, R5, R14, !P3 ;  /* 0x0000000e05057207 */ /* 0x000fce0005800000 */
.L_x_268:
[----:B------:R-:W-:Y:S05]  /*b9a0*/  BSYNC B1 ;  /* 0x0000000000017941 */ /* 0x000fea0003800000 */
.L_x_267:
[----:B------:R-:W-:-:S13]  /*b9b0*/  LOP3.LUT P0, RZ, R4, 0xff, RZ, 0xc0, !PT ;  /* 0x000000ff04ff7812 */ /* 0x000fda000780c0ff */
[----:B------:R-:W-:Y:S05]  /*b9c0*/  @P0 BRA `(.L_x_271) ;  /* 0xfffffff4000c0947 */ /* 0x000fea000383ffff */
[----:B------:R-:W-:Y:S05]  /*b9d0*/  BSYNC B0 ;  /* 0x0000000000007941 */ /* 0x000fea0003800000 */
.L_x_260:
[----:B------:R-:W-:-:S03]  /*b9e0*/  UMOV UR8, 0xffffffff ;  /* 0xffffffff00087882 */ /* 0x000fc60000000000 */
[----:B------:R-:W-:Y:S05]  /*b9f0*/  BRA.DIV UR8, `(.L_x_272) ;  /* 0x0000000a08287947 */ /* 0x000fea000b800000 */
[----:B------:R-:W-:-:S13]  /*ba00*/  ELECT P0, URZ, PT ;  /* 0x00000000003f782f */ /* 0x000fda0003800000 */
.L_x_294:
[----:B------:R-:W-:Y:S04]  /*ba10*/  BSSY B0, `(.L_x_273) ;  /* 0x0000074000007945 */ /* 0x000fe80003800000 */
[----:B------:R-:W-:Y:S05]  /*ba20*/  @!P0 BRA `(.L_x_274) ;  /* 0x0000000400c88947 */ /* 0x000fea0003800000 */
[----:B------:R-:W-:-:S04]  /*ba30*/  ULOP3.LUT UR8, UR6, 0x2, URZ, 0xfc, !UPT ;  /* 0x0000000206087892 */ /* 0x000fc8000f8efc3f */
[----:B------:R-:W-:-:S06]  /*ba40*/  UISETP.NE.AND UP0, UPT, UR8, 0x3, UPT ;  /* 0x000000030800788c */ /* 0x000fcc000bf05270 */
[----:B------:R-:W-:-:S13]  /*ba50*/  PLOP3.LUT P0, PT, PT, PT, UP0, 0x80, 0x0 ;  /* 0x000000000000781c */ /* 0x000fda0003f0f008 */
[----:B------:R-:W-:Y:S05]  /*ba60*/  @!P0 BRA `(.L_x_275) ;  /* 0x0000000000048947 */ /* 0x000fea0003800000 */
[----:B------:R-:W-:Y:S01]  /*ba70*/  BPT.TRAP 0x1 ;  /* 0x000000040000795c */ /* 0x000fe20000300000 */
.L_x_275:
[----:B------:R-:W0:Y:S01]  /*ba80*/  S2R R3, SR_CgaCtaId ;  /* 0x0000000000037919 */ /* 0x000e220000008800 */
[----:B------:R-:W-:Y:S02]  /*ba90*/  MOV R0, 0x400 ;  /* 0x0000040000007802 */ /* 0x000fe40000000f00 */
[----:B------:R-:W-:Y:S02]  /*baa0*/  SHF.L.U32 R2, R10, 0x1f, RZ ;  /* 0x0000001f0a027819 */ /* 0x000fe400000006ff */
[----:B0-----:R-:W-:-:S05]  /*bab0*/  LEA R0, R3, R0, 0x18 ;  /* 0x0000000003007211 */ /* 0x001fca00078ec0ff */
[----:B------:R-:W-:-:S04]  /*bac0*/  VIADD R0, R0, 0x60 ;  /* 0x0000006000007836 */ /* 0x000fc80000000000 */
[C---:B------:R-:W-:Y:S02]  /*bad0*/  IMAD R5, R11.reuse, 0x8, R0 ;  /* 0x000000080b057824 */ /* 0x040fe400078e0200 */
[----:B------:R-:W-:Y:S02]  /*bae0*/  VIADD R11, R11, 0x1 ;  /* 0x000000010b0b7836 */ /* 0x000fe40000000000 */
[----:B------:R-:W0:Y:S03]  /*baf0*/  SYNCS.PHASECHK.TRANS64.TRYWAIT P0, [R5+URZ], R2 ;  /* 0x00000002050075a7 */ /* 0x000e26000800017f */
[----:B------:R-:W-:-:S04]  /*bb00*/  ISETP.NE.AND P1, PT, R11, 0xc, PT ;  /* 0x0000000c0b00780c */ /* 0x000fc80003f25270 */
[----:B------:R-:W-:Y:S02]  /*bb10*/  SEL R3, RZ, 0x1, P1 ;  /* 0x00000001ff037807 */ /* 0x000fe40000800000 */
[----:B------:R-:W-:Y:S02]  /*bb20*/  SEL R11, R11, RZ, P1 ;  /* 0x000000ff0b0b7207 */ /* 0x000fe40000800000 */
[----:B------:R-:W-:-:S03]  /*bb30*/  LOP3.LUT R10, R10, R3, RZ, 0x3c, !PT ;  /* 0x000000030a0a7212 */ /* 0x000fc600078e3cff */
[----:B------:R-:W-:Y:S01]  /*bb40*/  IMAD R7, R11, 0x8, R0 ;  /* 0x000000080b077824 */ /* 0x000fe200078e0200 */
[----:B------:R-:W-:Y:S01]  /*bb50*/  SHF.L.U32 R4, R10, 0x1f, RZ ;  /* 0x0000001f0a047819 */ /* 0x000fe200000006ff */
[----:B0-----:R-:W-:Y:S06]  /*bb60*/  @!P0 BRA `(.L_x_276) ;  /* 0x0000000400ec8947 */ /* 0x001fec0003800000 */
.L_x_295:
[----:B------:R-:W1:Y:S01]  /*bb70*/  SYNCS.PHASECHK.TRANS64.TRYWAIT P0, [R7+URZ], R4 ;  /* 0x00000004070075a7 */ /* 0x000e62000800017f */
[----:B0-----:R-:W-:-:S05]  /*bb80*/  VIADD R2, R11, 0x1 ;  /* 0x000000010b027836 */ /* 0x001fca0000000000 */
[----:B------:R-:W-:-:S04]  /*bb90*/  ISETP.NE.AND P1, PT, R2, 0xc, PT ;  /* 0x0000000c0200780c */ /* 0x000fc80003f25270 */
[----:B------:R-:W-:Y:S02]  /*bba0*/  SEL R3, RZ, 0x1, P1 ;  /* 0x00000001ff037807 */ /* 0x000fe40000800000 */
[----:B------:R-:W-:Y:S02]  /*bbb0*/  SEL R9, R2, RZ, P1 ;  /* 0x000000ff02097207 */ /* 0x000fe40000800000 */
[----:B------:R-:W-:-:S03]  /*bbc0*/  LOP3.LUT R10, R10, R3, RZ, 0x3c, !PT ;  /* 0x000000030a0a7212 */ /* 0x000fc600078e3cff */
[----:B------:R-:W-:Y:S01]  /*bbd0*/  IMAD R6, R9, 0x8, R0 ;  /* 0x0000000809067824 */ /* 0x000fe200078e0200 */
[----:B------:R-:W-:Y:S01]  /*bbe0*/  SHF.L.U32 R5, R10, 0x1f, RZ ;  /* 0x0000001f0a057819 */ /* 0x000fe200000006ff */
[----:B-1----:R-:W-:Y:S06]  /*bbf0*/  @!P0 BRA `(.L_x_277) ;  /* 0x0000000400dc8947 */ /* 0x002fec0003800000 */
.L_x_296:
[----:B------:R-:W1:Y:S01]  /*bc00*/  SYNCS.PHASECHK.TRANS64.TRYWAIT P0, [R6+URZ], R5 ;  /* 0x00000005060075a7 */ /* 0x000e62000800017f */
[----:B------:R-:W-:-:S05]  /*bc10*/  VIADD R2, R9, 0x1 ;  /* 0x0000000109027836 */ /* 0x000fca0000000000 */
[----:B------:R-:W-:-:S04]  /*bc20*/  ISETP.NE.AND P1, PT, R2, 0xc, PT ;  /* 0x0000000c0200780c */ /* 0x000fc80003f25270 */
[----:B------:R-:W-:Y:S02]  /*bc30*/  SEL R3, RZ, 0x1, P1 ;  /* 0x00000001ff037807 */ /* 0x000fe40000800000 */
[----:B0-----:R-:W-:Y:S02]  /*bc40*/  SEL R7, R2, RZ, P1 ;  /* 0x000000ff02077207 */ /* 0x001fe40000800000 */
[----:B------:R-:W-:-:S03]  /*bc50*/  LOP3.LUT R10, R10, R3, RZ, 0x3c, !PT ;  /* 0x000000030a0a7212 */ /* 0x000fc600078e3cff */
[----:B------:R-:W-:Y:S01]  /*bc60*/  IMAD R9, R7, 0x8, R0 ;  /* 0x0000000807097824 */ /* 0x000fe200078e0200 */
[----:B------:R-:W-:Y:S01]  /*bc70*/  SHF.L.U32 R4, R10, 0x1f, RZ ;  /* 0x0000001f0a047819 */ /* 0x000fe200000006ff */
[----:B-1----:R-:W-:Y:S06]  /*bc80*/  @!P0 BRA `(.L_x_278) ;  /* 0x0000000400cc8947 */ /* 0x002fec0003800000 */
.L_x_297:
[----:B------:R-:W1:Y:S01]  /*bc90*/  SYNCS.PHASECHK.TRANS64.TRYWAIT P0, [R9+URZ], R4 ;  /* 0x00000004090075a7 */ /* 0x000e62000800017f */
[----:B------:R-:W-:-:S05]  /*bca0*/  VIADD R2, R7, 0x1 ;  /* 0x0000000107027836 */ /* 0x000fca0000000000 */
[----:B------:R-:W-:-:S04]  /*bcb0*/  ISETP.NE.AND P1, PT, R2, 0xc, PT ;  /* 0x0000000c0200780c */ /* 0x000fc80003f25270 */
[----:B------:R-:W-:Y:S02]  /*bcc0*/  SEL R3, RZ, 0x1, P1 ;  /* 0x00000001ff037807 */ /* 0x000fe40000800000 */
[----:B------:R-:W-:Y:S02]  /*bcd0*/  SEL R7, R2, RZ, P1 ;  /* 0x000000ff02077207 */ /* 0x000fe40000800000 */
[----:B------:R-:W-:-:S03]  /*bce0*/  LOP3.LUT R10, R10, R3, RZ, 0x3c, !PT ;  /* 0x000000030a0a7212 */ /* 0x000fc600078e3cff */
[----:B0-----:R-:W-:Y:S01]  /*bcf0*/  IMAD R6, R7, 0x8, R0 ;  /* 0x0000000807067824 */ /* 0x001fe200078e0200 */
[----:B------:R-:W-:Y:S01]  /*bd00*/  SHF.L.U32 R5, R10, 0x1f, RZ ;  /* 0x0000001f0a057819 */ /* 0x000fe200000006ff */
[----:B-1----:R-:W-:Y:S06]  /*bd10*/  @!P0 BRA `(.L_x_279) ;  /* 0x0000000400bc8947 */ /* 0x002fec0003800000 */
.L_x_298:
        /* <DEDUP_REMOVED lines=9> */
.L_x_299:
        /* <DEDUP_REMOVED lines=9> */
.L_x_300:
        /* <DEDUP_REMOVED lines=9> */
.L_x_301:
        /* <DEDUP_REMOVED lines=9> */
.L_x_302:
        /* <DEDUP_REMOVED lines=9> */
.L_x_303:
        /* <DEDUP_REMOVED lines=9> */
.L_x_304:
[----:B------:R-:W1:Y:S01]  /*c080*/  SYNCS.PHASECHK.TRANS64.TRYWAIT P0, [R6+URZ], R5 ;  /* 0x00000005060075a7 */ /* 0x000e62000800017f */
[----:B------:R-:W-:-:S05]  /*c090*/  VIADD R2, R7, 0x1 ;  /* 0x0000000107027836 */ /* 0x000fca0000000000 */
[----:B------:R-:W-:-:S04]  /*c0a0*/  ISETP.NE.AND P1, PT, R2, 0xc, PT ;  /* 0x0000000c0200780c */ /* 0x000fc80003f25270 */
[----:B0-----:R-:W-:Y:S02]  /*c0b0*/  SEL R4, RZ, 0x1, P1 ;  /* 0x00000001ff047807 */ /* 0x001fe40000800000 */
[----:B------:R-:W-:Y:S02]  /*c0c0*/  SEL R3, R2, RZ, P1 ;  /* 0x000000ff02037207 */ /* 0x000fe40000800000 */
[----:B------:R-:W-:Y:S01]  /*c0d0*/  LOP3.LUT R4, R11, R4, RZ, 0x3c, !PT ;  /* 0x000000040b047212 */ /* 0x000fe200078e3cff */
[----:B-1----:R-:W-:Y:S06]  /*c0e0*/  @!P0 BRA `(.L_x_286) ;  /* 0x0000000400548947 */ /* 0x002fec0003800000 */
.L_x_305:
[----:B------:R-:W-:Y:S01]  /*c0f0*/  IMAD R3, R3, 0x8, R0 ;  /* 0x0000000803037824 */ /* 0x000fe200078e0200 */
[----:B------:R-:W-:-:S07]  /*c100*/  SHF.L.U32 R0, R4, 0x1f, RZ ;  /* 0x0000001f04007819 */ /* 0x000fce00000006ff */
.L_x_287:
[----:B-1----:R1:W2:Y:S02]  /*c110*/  SYNCS.PHASECHK.TRANS64.TRYWAIT P0, [R3+URZ], R0 ;  /* 0x00000000030075a7 */ /* 0x0022a4000800017f */
[----:B--2---:R-:W-:Y:S05]  /*c120*/  @!P0 NANOSLEEP.SYNCS 0x989680 ;  /* 0x009896800000895d */ /* 0x004fea0003900000 */
[----:B------:R-:W2:Y:S02]  /*c130*/  @!P0 SYNCS.PHASECHK.TRANS64 P0, [R3+URZ], R0 ;  /* 0x00000000030085a7 */ /* 0x000ea4000800007f */
[----:B--2---:R-:W-:Y:S05]  /*c140*/  @!P0 BRA `(.L_x_287) ;  /* 0xfffffffc00f08947 */ /* 0x004fea000383ffff */
.L_x_274:
[----:B------:R-:W-:Y:S05]  /*c150*/  BSYNC B0 ;  /* 0x0000000000007941 */ /* 0x000fea0003800000 */
.L_x_273:
[----:B------:R-:W-:Y:S05]  /*c160*/  EXIT ;  /* 0x000000000000794d */ /* 0x000fea0003800000 */
.L_x_22:
[----:B-1----:R-:W-:-:S04]  /*c170*/  IMAD.U32 R14, RZ, RZ, UR8 ;  /* 0x00000008ff0e7e24 */ /* 0x002fc8000f8e00ff */
[----:B------:R1:W2:Y:S03]  /*c180*/  SYNCS.PHASECHK.TRANS64.TRYWAIT P0, [R14+URZ], R15 ;  /* 0x0000000f0e0075a7 */ /* 0x0002a6000800017f */
[----:B--2---:R-:W-:Y:S05]  /*c190*/  @!P0 NANOSLEEP.SYNCS 0x989680 ;  /* 0x009896800000895d */ /* 0x004fea0003900000 */
[----:B------:R-:W2:Y:S02]  /*c1a0*/  @!P0 SYNCS.PHASECHK.TRANS64 P0, [R14+URZ], R15 ;  /* 0x0000000f0e0085a7 */ /* 0x000ea4000800007f */
[----:B--2---:R-:W-:Y:S05]  /*c1b0*/  @!P0 BRA `(.L_x_22) ;  /* 0xfffffffc00ec8947 */ /* 0x004fea000383ffff */
[----:B------:R-:W-:Y:S05]  /*c1c0*/  BRA `(.L_x_21) ;  /* 0xffffff5800207947 */ /* 0x000fea000383ffff */
.L_x_261:
[----:B------:R-:W-:Y:S01]  /*c1d0*/  BSSY B1, `(.L_x_288) ;  /* 0x0000006000017945 */ /* 0x000fe20003800000 */
[----:B------:R-:W-:-:S07]  /*c1e0*/  IMAD.MOV.U32 R4, RZ, RZ, -0x1 ;  /* 0xffffffffff047424 */ /* 0x000fce00078e00ff */
[----:B------:R-:W-:Y:S05]  /*c1f0*/  WARPSYNC.COLLECTIVE R4, `(.L_x_289) ;  /* 0x00000000040c7348 */ /* 0x000fea0003c00000 */
[----:B------:R-:W-:Y:S02]  /*c200*/  ELECT P0, UR62, PT ;  /* 0x00000000003e782f */ /* 0x000fe40003800000 */
[----:B------:R-:W-:Y:S01]  /*c210*/  MOV R4, UR62 ;  /* 0x0000003e00047c02 */ /* 0x000fe20008000f00 */
[----:B------:R-:W-:Y:S10]  /*c220*/  ENDCOLLECTIVE ;  /* 0x000000000000791b */ /* 0x000ff40003800000 */
.L_x_289:
[----:B------:R-:W-:Y:S05]  /*c230*/  BSYNC B1 ;  /* 0x0000000000017941 */ /* 0x000fea0003800000 */
.L_x_288:
[----:B------:R-:W-:Y:S05]  /*c240*/  BRA `(.L_x_290) ;  /* 0xffffffe800f87947 */ /* 0x000fea000383ffff */
.L_x_264:
[----:B-1----:R1:W2:Y:S02]  /*c250*/  SYNCS.PHASECHK.TRANS64.TRYWAIT P0, [R15+URZ+0x60], R6 ;  /* 0x000060060f0075a7 */ /* 0x0022a4000800017f */
[----:B--2---:R-:W-:Y:S05]  /*c260*/  @!P0 NANOSLEEP.SYNCS 0x989680 ;  /* 0x009896800000895d */ /* 0x004fea0003900000 */
[----:B------:R-:W2:Y:S02]  /*c270*/  @!P0 SYNCS.PHASECHK.TRANS64 P0, [R15+URZ+0x60], R6 ;  /* 0x000060060f0085a7 */ /* 0x000ea4000800007f */
[----:B--2---:R-:W-:Y:S05]  /*c280*/  @!P0 BRA `(.L_x_264) ;  /* 0xfffffffc00f08947 */ /* 0x004fea000383ffff */
[----:B------:R-:W-:Y:S05]  /*c290*/  BRA `(.L_x_291) ;  /* 0xffffffec00347947 */ /* 0x000fea000383ffff */
.L_x_272:
[----:B------:R-:W-:Y:S01]  /*c2a0*/  BSSY B0, `(.L_x_292) ;  /* 0x0000006000007945 */ /* 0x000fe20003800000 */
[----:B------:R-:W-:-:S07]  /*c2b0*/  IMAD.MOV.U32 R4, RZ, RZ, -0x1 ;  /* 0xffffffffff047424 */ /* 0x000fce00078e00ff */
[----:B------:R-:W-:Y:S05]  /*c2c0*/  WARPSYNC.COLLECTIVE R4, `(.L_x_293) ;  /* 0x00000000040c7348 */ /* 0x000fea0003c00000 */
[----:B------:R-:W-:Y:S02]  /*c2d0*/  ELECT P0, UR62, PT ;  /* 0x00000000003e782f */ /* 0x000fe40003800000 */
[----:B------:R-:W-:Y:S01]  /*c2e0*/  MOV R4, UR62 ;  /* 0x0000003e00047c02 */ /* 0x000fe20008000f00 */
[----:B------:R-:W-:Y:S10]  /*c2f0*/  ENDCOLLECTIVE ;  /* 0x000000000000791b */ /* 0x000ff40003800000 */
.L_x_293:
[----:B------:R-:W-:Y:S05]  /*c300*/  BSYNC B0 ;  /* 0x0000000000007941 */ /* 0x000fea0003800000 */
.L_x_292:
[----:B------:R-:W-:Y:S05]  /*c310*/  BRA `(.L_x_294) ;  /* 0xfffffff400bc7947 */ /* 0x000fea000383ffff */
.L_x_276:
[----:B0-----:R0:W1:Y:S02]  /*c320*/  SYNCS.PHASECHK.TRANS64.TRYWAIT P0, [R5+URZ], R2 ;  /* 0x00000002050075a7 */ /* 0x001064000800017f */
[----:B-1----:R-:W-:Y:S05]  /*c330*/  @!P0 NANOSLEEP.SYNCS 0x989680 ;  /* 0x009896800000895d */ /* 0x002fea0003900000 */
[----:B------:R-:W1:Y:S02]  /*c340*/  @!P0 SYNCS.PHASECHK.TRANS64 P0, [R5+URZ], R2 ;  /* 0x00000002050085a7 */ /* 0x000e64000800007f */
[----:B-1----:R-:W-:Y:S05]  /*c350*/  @!P0 BRA `(.L_x_276) ;  /* 0xfffffffc00f08947 */ /* 0x002fea000383ffff */
[----:B------:R-:W-:Y:S05]  /*c360*/  BRA `(.L_x_295) ;  /* 0xfffffff800007947 */ /* 0x000fea000383ffff */
.L_x_277:
[----:B0-----:R0:W1:Y:S02]  /*c370*/  SYNCS.PHASECHK.TRANS64.TRYWAIT P0, [R7+URZ], R4 ;  /* 0x00000004070075a7 */ /* 0x001064000800017f */
[----:B-1----:R-:W-:Y:S05]  /*c380*/  @!P0 NANOSLEEP.SYNCS 0x989680 ;  /* 0x009896800000895d */ /* 0x002fea0003900000 */
[----:B------:R-:W1:Y:S02]  /*c390*/  @!P0 SYNCS.PHASECHK.TRANS64 P0, [R7+URZ], R4 ;  /* 0x00000004070085a7 */ /* 0x000e64000800007f */
[----:B-1----:R-:W-:Y:S05]  /*c3a0*/  @!P0 BRA `(.L_x_277) ;  /* 0xfffffffc00f08947 */ /* 0x002fea000383ffff */
[----:B------:R-:W-:Y:S05]  /*c3b0*/  BRA `(.L_x_296) ;  /* 0xfffffff800107947 */ /* 0x000fea000383ffff */
.L_x_278:
[----:B0-----:R0:W1:Y:S02]  /*c3c0*/  SYNCS.PHASECHK.TRANS64.TRYWAIT P0, [R6+URZ], R5 ;  /* 0x00000005060075a7 */ /* 0x001064000800017f */
[----:B-1----:R-:W-:Y:S05]  /*c3d0*/  @!P0 NANOSLEEP.SYNCS 0x989680 ;  /* 0x009896800000895d */ /* 0x002fea0003900000 */
[----:B------:R-:W1:Y:S02]  /*c3e0*/  @!P0 SYNCS.PHASECHK.TRANS64 P0, [R6+URZ], R5 ;  /* 0x00000005060085a7 */ /* 0x000e64000800007f */
[----:B-1----:R-:W-:Y:S05]  /*c3f0*/  @!P0 BRA `(.L_x_278) ;  /* 0xfffffffc00f08947 */ /* 0x002fea000383ffff */
[----:B------:R-:W-:Y:S05]  /*c400*/  BRA `(.L_x_297) ;  /* 0xfffffff800207947 */ /* 0x000fea000383ffff */
.L_x_279:
[----:B0-----:R0:W1:Y:S02]  /*c410*/  SYNCS.PHASECHK.TRANS64.TRYWAIT P0, [R9+URZ], R4 ;  /* 0x00000004090075a7 */ /* 0x001064000800017f */
[----:B-1----:R-:W-:Y:S05]  /*c420*/  @!P0 NANOSLEEP.SYNCS 0x989680 ;  /* 0x009896800000895d */ /* 0x002fea0003900000 */
[----:B------:R-:W1:Y:S02]  /*c430*/  @!P0 SYNCS.PHASECHK.TRANS64 P0, [R9+URZ], R4 ;  /* 0x00000004090085a7 */ /* 0x000e64000800007f */
[----:B-1----:R-:W-:Y:S05]  /*c440*/  @!P0 BRA `(.L_x_279) ;  /* 0xfffffffc00f08947 */ /* 0x002fea000383ffff */
[----:B------:R-:W-:Y:S05]  /*c450*/  BRA `(.L_x_298) ;  /* 0xfffffff800307947 */ /* 0x000fea000383ffff */
.L_x_280:
[----:B0-----:R0:W1:Y:S02]  /*c460*/  SYNCS.PHASECHK.TRANS64.TRYWAIT P0, [R6+URZ], R5 ;  /* 0x00000005060075a7 */ /* 0x001064000800017f */
[----:B-1----:R-:W-:Y:S05]  /*c470*/  @!P0 NANOSLEEP.SYNCS 0x989680 ;  /* 0x009896800000895d */ /* 0x002fea0003900000 */
[----:B------:R-:W1:Y:S02]  /*c480*/  @!P0 SYNCS.PHASECHK.TRANS64 P0, [R6+URZ], R5 ;  /* 0x00000005060085a7 */ /* 0x000e64000800007f */
[----:B-1----:R-:W-:Y:S05]  /*c490*/  @!P0 BRA `(.L_x_280) ;  /* 0xfffffffc00f08947 */ /* 0x002fea000383ffff */
[----:B------:R-:W-:Y:S05]  /*c4a0*/  BRA `(.L_x_299) ;  /* 0xfffffff800407947 */ /* 0x000fea000383ffff */
.L_x_281:
[----:B0-----:R0:W1:Y:S02]  /*c4b0*/  SYNCS.PHASECHK.TRANS64.TRYWAIT P0, [R9+URZ], R4 ;  /* 0x00000004090075a7 */ /* 0x001064000800017f */
[----:B-1----:R-:W-:Y:S05]  /*c4c0*/  @!P0 NANOSLEEP.SYNCS 0x989680 ;  /* 0x009896800000895d */ /* 0x002fea0003900000 */
[----:B------:R-:W1:Y:S02]  /*c4d0*/  @!P0 SYNCS.PHASECHK.TRANS64 P0, [R9+URZ], R4 ;  /* 0x00000004090085a7 */ /* 0x000e64000800007f */
[----:B-1----:R-:W-:Y:S05]  /*c4e0*/  @!P0 BRA `(.L_x_281) ;  /* 0xfffffffc00f08947 */ /* 0x002fea000383ffff */
[----:B------:R-:W-:Y:S05]  /*c4f0*/  BRA `(.L_x_300) ;  /* 0xfffffff800507947 */ /* 0x000fea000383ffff */
.L_x_282:
[----:B0-----:R0:W1:Y:S02]  /*c500*/  SYNCS.PHASECHK.TRANS64.TRYWAIT P0, [R6+URZ], R5 ;  /* 0x00000005060075a7 */ /* 0x001064000800017f */
[----:B-1----:R-:W-:Y:S05]  /*c510*/  @!P0 NANOSLEEP.SYNCS 0x989680 ;  /* 0x009896800000895d */ /* 0x002fea0003900000 */
[----:B------:R-:W1:Y:S02]  /*c520*/  @!P0 SYNCS.PHASECHK.TRANS64 P0, [R6+URZ], R5 ;  /* 0x00000005060085a7 */ /* 0x000e64000800007f */
[----:B-1----:R-:W-:Y:S05]  /*c530*/  @!P0 BRA `(.L_x_282) ;  /* 0xfffffffc00f08947 */ /* 0x002fea000383ffff */
[----:B------:R-:W-:Y:S05]  /*c540*/  BRA `(.L_x_301) ;  /* 0xfffffff800607947 */ /* 0x000fea000383ffff */
.L_x_283:
[----:B0-----:R0:W1:Y:S02]  /*c550*/  SYNCS.PHASECHK.TRANS64.TRYWAIT P0, [R9+URZ], R4 ;  /* 0x00000004090075a7 */ /* 0x001064000800017f */
[----:B-1----:R-:W-:Y:S05]  /*c560*/  @!P0 NANOSLEEP.SYNCS 0x989680 ;  /* 0x009896800000895d */ /* 0x002fea0003900000 */
[----:B------:R-:W1:Y:S02]  /*c570*/  @!P0 SYNCS.PHASECHK.TRANS64 P0, [R9+URZ], R4 ;  /* 0x00000004090085a7 */ /* 0x000e64000800007f */
[----:B-1----:R-:W-:Y:S05]  /*c580*/  @!P0 BRA `(.L_x_283) ;  /* 0xfffffffc00f08947 */ /* 0x002fea000383ffff */
[----:B------:R-:W-:Y:S05]  /*c590*/  BRA `(.L_x_302) ;  /* 0xfffffff800707947 */ /* 0x000fea000383ffff */
.L_x_284:
[----:B0-----:R0:W1:Y:S02]  /*c5a0*/  SYNCS.PHASECHK.TRANS64.TRYWAIT P0, [R6+URZ], R5 ;  /* 0x00000005060075a7 */ /* 0x001064000800017f */
[----:B-1----:R-:W-:Y:S05]  /*c5b0*/  @!P0 NANOSLEEP.SYNCS 0x989680 ;  /* 0x009896800000895d */ /* 0x002fea0003900000 */
[----:B------:R-:W1:Y:S02]  /*c5c0*/  @!P0 SYNCS.PHASECHK.TRANS64 P0, [R6+URZ], R5 ;  /* 0x00000005060085a7 */ /* 0x000e64000800007f */
[----:B-1----:R-:W-:Y:S05]  /*c5d0*/  @!P0 BRA `(.L_x_284) ;  /* 0xfffffffc00f08947 */ /* 0x002fea000383ffff */
[----:B------:R-:W-:Y:S05]  /*c5e0*/  BRA `(.L_x_303) ;  /* 0xfffffff800807947 */ /* 0x000fea000383ffff */
.L_x_285:
[----:B0-----:R0:W1:Y:S02]  /*c5f0*/  SYNCS.PHASECHK.TRANS64.TRYWAIT P0, [R9+URZ], R4 ;  /* 0x00000004090075a7 */ /* 0x001064000800017f */
[----:B-1----:R-:W-:Y:S05]  /*c600*/  @!P0 NANOSLEEP.SYNCS 0x989680 ;  /* 0x009896800000895d */ /* 0x002fea0003900000 */
[----:B------:R-:W1:Y:S02]  /*c610*/  @!P0 SYNCS.PHASECHK.TRANS64 P0, [R9+URZ], R4 ;  /* 0x00000004090085a7 */ /* 0x000e64000800007f */
[----:B-1----:R-:W-:Y:S05]  /*c620*/  @!P0 BRA `(.L_x_285) ;  /* 0xfffffffc00f08947 */ /* 0x002fea000383ffff */
[----:B------:R-:W-:Y:S05]  /*c630*/  BRA `(.L_x_304) ;  /* 0xfffffff800907947 */ /* 0x000fea000383ffff */
.L_x_286:
[----:B0-----:R0:W1:Y:S02]  /*c640*/  SYNCS.PHASECHK.TRANS64.TRYWAIT P0, [R6+URZ], R5 ;  /* 0x00000005060075a7 */ /* 0x001064000800017f */
[----:B-1----:R-:W-:Y:S05]  /*c650*/  @!P0 NANOSLEEP.SYNCS 0x989680 ;  /* 0x009896800000895d */ /* 0x002fea0003900000 */
[----:B------:R-:W1:Y:S02]  /*c660*/  @!P0 SYNCS.PHASECHK.TRANS64 P0, [R6+URZ], R5 ;  /* 0x00000005060085a7 */ /* 0x000e64000800007f */
[----:B-1----:R-:W-:Y:S05]  /*c670*/  @!P0 BRA `(.L_x_286) ;  /* 0xfffffffc00f08947 */ /* 0x002fea000383ffff */
[----:B------:R-:W-:Y:S05]  /*c680*/  BRA `(.L_x_305) ;  /* 0xfffffff800987947 */ /* 0x000fea000383ffff */
.L_x_306:
[----:B------:R-:W-:-:S00]  /*c690*/  BRA `(.L_x_306) ;  /* 0xfffffffc00fc7947 */ /* 0x000fc0000383ffff */
[----:B------:R-:W-:-:S00]  /*c6a0*/  NOP ;  /* 0x0000000000007918 */ /* 0x000fc00000000000 */
        /* <DEDUP_REMOVED lines=13> */
.L_x_307:


//--------------------- .nv.shared._ZN7cutlass13device_kernelINS_4gemm6kernel13GemmUniversalIN4cute5tupleIJiiiiEEENS1_10collective13CollectiveMmaINS1_40MainloopSm90TmaGmmaWarpSpecializedSparseILi12ENS5_IJNS4_1CILi2EEENSA_ILi1EEESC_EEENS1_35KernelTmaWarpSpecializedCooperativeEEENS5_IJNSA_ILi256EEENSA_ILi128EEENSA_ILi64EEEEEEaNS5_IJNS4_6LayoutINS5_IJiNS5_IJSB_iEEEiEEENS5_IJlNS5_IJSC_SB_EEElEEEEENSK_INS5_IJNS5_IJSI_iEEESQ_iEEENS5_IJNS5_IJSI_NSA_ILi4096EEEEEENS5_IJSC_lEEElEEEEEEEEaNS5_IJlSC_lEEENS4_8TiledMMAINS4_8MMA_AtomIJNS4_4SM904GMMA6SPARSE28GMMA_64x128x64_S32S8S8_SS_TNILNS12_9SparseSelE0EEEEEENSK_ISD_NS5_IJSC_NSA_ILi0EEES18_EEEEENS5_IJNS4_10UnderscoreES1B_S1B_EEEEENS4_13SM90_TMA_LOADENS4_14ComposedLayoutINS4_7SwizzleILi1ELi4ELi3EEENS4_25smem_sparse_ptr_flag_bitsILi2ELi8EEENSK_INS5_IJNS5_IJSC_NSA_ILi8EEEEEENS5_IJSB_NSA_ILi32EEEEEEEEENS5_IJNS5_IJS18_SI_EEESN_EEEEEEEvNS4_8identityENS4_23SM90_TMA_LOAD_MULTICASTENS1F_INS1G_ILi2ELi4ELi3EEENS4_18smem_ptr_flag_bitsILi8EEENSK_INS5_IJS1K_SI_EEENS5_IJSI_SC_EEEEEEEvS1T_EENS_8epilogue10collective6detail29Sm90TmaWarpSpecializedAdapterINS24_15DefaultEpilogueIiNS5_IJSC_llEEES28_NS23_6thread17LinearCombinationIiLi1EiiLNS29_9ScaleType4KindE0ELNS_15FloatRoundStyleE2EiEENS1_15EpilogueDefaultEEEEEvvEEEEvNT_6ParamsE --------------------------
	.section	.nv.shared._ZN7cutlass13device_kernelINS_4gemm6kernel13GemmUniversalIN4cute5tupleIJiiiiEEENS1_10collective13CollectiveMmaINS1_40MainloopSm90TmaGmmaWarpSpecializedSparseILi12ENS5_IJNS4_1CILi2EEENSA_ILi1EEESC_EEENS1_35KernelTmaWarpSpecializedCooperativeEEENS5_IJNSA_ILi256EEENSA_ILi128EEENSA_ILi64EEEEEEaNS5_IJNS4_6LayoutINS5_IJiNS5_IJSB_iEEEiEEENS5_IJlNS5_IJSC_SB_EEElEEEEENSK_INS5_IJNS5_IJSI_iEEESQ_iEEENS5_IJNS5_IJSI_NSA_ILi4096EEEEEENS5_IJSC_lEEElEEEEEEEEaNS5_IJlSC_lEEENS4_8TiledMMAINS4_8MMA_AtomIJNS4_4SM904GMMA6SPARSE28GMMA_64x128x64_S32S8S8_SS_TNILNS12_9SparseSelE0EEEEEENSK_ISD_NS5_IJSC_NSA_ILi0EEES18_EEEEENS5_IJNS4_10UnderscoreES1B_S1B_EEEEENS4_13SM90_TMA_LOADENS4_14ComposedLayoutINS4_7SwizzleILi1ELi4ELi3EEENS4_25smem_sparse_ptr_flag_bitsILi2ELi8EEENSK_INS5_IJNS5_IJSC_NSA_ILi8EEEEEENS5_IJSB_NSA_ILi32EEEEEEEEENS5_IJNS5_IJS18_SI_EEESN_EEEEEEEvNS4_8identityENS4_23SM90_TMA_LOAD_MULTICASTENS1F_INS1G_ILi2ELi4ELi3EEENS4_18smem_ptr_flag_bitsILi8EEENSK_INS5_IJS1K_SI_EEENS5_IJSI_SC_EEEEEEEvS1T_EENS_8epilogue10collective6detail29Sm90TmaWarpSpecializedAdapterINS24_15DefaultEpilogueIiNS5_IJSC_llEEES28_NS23_6thread17LinearCombinationIiLi1EiiLNS29_9ScaleType4KindE0ELNS_15FloatRoundStyleE2EiEENS1_15EpilogueDefaultEEEEEvvEEEEvNT_6ParamsE,"aw",@nobits
	.sectionflags	@""
	.align	16
	.zero		1024


//--------------------- .nv.shared.reserved.0     --------------------------
	.section	.nv.shared.reserved.0,"aw",@nobits
	.weak		__nv_reservedSMEM_offset_0_alias
	.size		__nv_reservedSMEM_offset_0_alias, 0, 0
	.other		__nv_reservedSMEM_offset_0_alias,@"STO_CUDA_RESERVED_SHARED STV_DEFAULT"
__nv_reservedSMEM_offset_0_alias:
	.zero		0


//--------------------- .nv.global                --------------------------
	.section	.nv.global,"aw",@nobits
.nv.global:
	.type		_ZN39_INTERNAL_9c3512d5_4_k_cu_f13da727_33944cute1_E,@object
	.size		_ZN39_INTERNAL_9c3512d5_4_k_cu_f13da727_33944cute1_E,(_ZN39_INTERNAL_9c3512d5_4_k_cu_f13da727_33944cuda3std3__45__cpo6cbeginE - _ZN39_INTERNAL_9c3512d5_4_k_cu_f13da727_33944cute1_E)
_ZN39_INTERNAL_9c3512d5_4_k_cu_f13da727_33944cute1_E:
	.zero		1
	.type		_ZN39_INTERNAL_9c3512d5_4_k_cu_f13da727_33944cuda3std3__45__cpo6cbeginE,@object
	.size		_ZN39_INTERNAL_9c3512d5_4_k_cu_f13da727_33944cuda3std3__45__cpo6cbeginE,(_ZN39_INTERNAL_9c3512d5_4_k_cu_f13da727_33944cuda3std3__48in_placeE - _ZN39_INTERNAL_9c3512d5_4_k_cu_f13da727_33944cuda3std3__45__cpo6cbeginE)
_ZN39_INTERNAL_9c3512d5_4_k_cu_f13da727_33944cuda3std3__45__cpo6cbeginE:
	.zero		1
	.type		_ZN39_INTERNAL_9c3512d5_4_k_cu_f13da727_33944cuda3std3__48in_placeE,@object
	.size		_ZN39_INTERNAL_9c3512d5_4_k_cu_f13da727_33944cuda3std3__48in_placeE,(_ZN39_INTERNAL_9c3512d5_4_k_cu_f13da727_33944cuda3std6ranges3__45__cpo9iter_moveE - _ZN39_INTERNAL_9c3512d5_4_k_cu_f13da727_33944cuda3std3__48in_placeE)
_ZN39_INTERNAL_9c3512d5_4_k_cu_f13da727_33944cuda3std3__48in_placeE:
	.zero		1
	.type		_ZN39_INTERNAL_9c3512d5_4_k_cu_f13da727_33944cuda3std6ranges3__45__cpo9iter_moveE,@object
	.size		_ZN39_INTERNAL_9c3512d5_4_k_cu_f13da727_33944cuda3std6ranges3__45__cpo9iter_moveE,(_ZN39_INTERNAL_9c3512d5_4_k_cu_f13da727_33944cuda3std3__45__cpo5beginE - _ZN39_INTERNAL_9c3512d5_4_k_cu_f13da727_33944cuda3std6ranges3__45__cpo9iter_moveE)
_ZN39_INTERNAL_9c3512d5_4_k_cu_f13da727_33944cuda3std6ranges3__45__cpo9iter_moveE:
	.zero		1
	.type		_ZN39_INTERNAL_9c3512d5_4_k_cu_f13da727_33944cuda3std3__45__cpo5beginE,@object
	.size		_ZN39_INTERNAL_9c3512d5_4_k_cu_f13da727_33944cuda3std3__45__cpo5beginE,(_ZN39_INTERNAL_9c3512d5_4_k_cu_f13da727_33944cuda3std3__441_GLOBAL__N__9c3512d5_4_k_cu_f13da727_33946ignoreE - _ZN39_INTERNAL_9c3512d5_4_k_cu_f13da727_33944cuda3std3__45__cpo5beginE)
_ZN39_INTERNAL_9c3512d5_4_k_cu_f13da727_33944cuda3std3__45__cpo5beginE:
	.zero		1
	.type		_ZN39_INTERNAL_9c3512d5_4_k_cu_f13da727_33944cuda3std3__441_GLOBAL__N__9c3512d5_4_k_cu_f13da727_33946ignoreE,@object
	.size		_ZN39_INTERNAL_9c3512d5_4_k_cu_f13da727_33944cuda3std3__441_GLOBAL__N__9c3512d5_4_k_cu_f13da727_33946ignoreE,(_ZN39_INTERNAL_9c3512d5_4_k_cu_f13da727_33944cute7productE - _ZN39_INTERNAL_9c3512d5_4_k_cu_f13da727_33944cuda3std3__441_GLOBAL__N__9c3512d5_4_k_cu_f13da727_33946ignoreE)
_ZN39_INTERNAL_9c3512d5_4_k_cu_f13da727_33944cuda3std3__441_GLOBAL__N__9c3512d5_4_k_cu_f13da727_33946ignoreE:
	.zero		1
	.type		_ZN39_INTERNAL_9c3512d5_4_k_cu_f13da727_33944cute7productE,@object
	.size		_ZN39_INTERNAL_9c3512d5_4_k_cu_f13da727_33944cute7productE,(_ZN39_INTERNAL_9c3512d5_4_k_cu_f13da727_33944cuda3std3__45__cpo3endE - _ZN39_INTERNAL_9c3512d5_4_k_cu_f13da727_33944cute7productE)
_ZN39_INTERNAL_9c3512d5_4_k_cu_f13da727_33944cute7productE:
	.zero		1
	.type		_ZN39_INTERNAL_9c3512d5_4_k_cu_f13da727_33944cuda3std3__45__cpo3endE,@object
	.size		_ZN39_INTERNAL_9c3512d5_4_k_cu_f13da727_33944cuda3std3__45__cpo3endE,(_ZN39_INTERNAL_9c3512d5_4_k_cu_f13da727_33944cuda3std3__419piecewise_constructE - _ZN39_INTERNAL_9c3512d5_4_k_cu_f13da727_33944cuda3std3__45__cpo3endE)
_ZN39_INTERNAL_9c3512d5_4_k_cu_f13da727_33944cuda3std3__45__cpo3endE:
	.zero		1
	.type		_ZN39_INTERNAL_9c3512d5_4_k_cu_f13da727_33944cuda3std3__419piecewise_constructE,@object
	.size		_ZN39_INTERNAL_9c3512d5_4_k_cu_f13da727_33944cuda3std3__419piecewise_constructE,(_ZN39_INTERNAL_9c3512d5_4_k_cu_f13da727_33944cuda3std3__45__cpo4cendE - _ZN39_INTERNAL_9c3512d5_4_k_cu_f13da727_33944cuda3std3__419piecewise_constructE)
_ZN39_INTERNAL_9c3512d5_4_k_cu_f13da727_33944cuda3std3__419piecewise_constructE:
	.zero		1
	.type		_ZN39_INTERNAL_9c3512d5_4_k_cu_f13da727_33944cuda3std3__45__cpo4cendE,@object
	.size		_ZN39_INTERNAL_9c3512d5_4_k_cu_f13da727_33944cuda3std3__45__cpo4cendE,(_ZN39_INTERNAL_9c3512d5_4_k_cu_f13da727_33944cuda3std6ranges3__45__cpo4swapE - _ZN39_INTERNAL_9c3512d5_4_k_cu_f13da727_33944cuda3std3__45__cpo4cendE)
_ZN39_INTERNAL_9c3512d5_4_k_cu_f13da727_33944cuda3std3__45__cpo4cendE:
	.zero		1
	.type		_ZN39_INTERNAL_9c3512d5_4_k_cu_f13da727_33944cuda3std6ranges3__45__cpo4swapE,@object
	.size		_ZN39_INTERNAL_9c3512d5_4_k_cu_f13da727_33944cuda3std6ranges3__45__cpo4swapE,(.L_7 - _ZN39_INTERNAL_9c3512d5_4_k_cu_f13da727_33944cuda3std6ranges3__45__cpo4swapE)
_ZN39_INTERNAL_9c3512d5_4_k_cu_f13da727_33944cuda3std6ranges3__45__cpo4swapE:
	.zero		1
.L_7:


//--------------------- .nv.constant0._ZN7cutlass13device_kernelINS_4gemm6kernel13GemmUniversalIN4cute5tupleIJiiiiEEENS1_10collective13CollectiveMmaINS1_40MainloopSm90TmaGmmaWarpSpecializedSparseILi12ENS5_IJNS4_1CILi2EEENSA_ILi1EEESC_EEENS1_35KernelTmaWarpSpecializedCooperativeEEENS5_IJNSA_ILi256EEENSA_ILi128EEENSA_ILi64EEEEEEaNS5_IJNS4_6LayoutINS5_IJiNS5_IJSB_iEEEiEEENS5_IJlNS5_IJSC_SB_EEElEEEEENSK_INS5_IJNS5_IJSI_iEEESQ_iEEENS5_IJNS5_IJSI_NSA_ILi4096EEEEEENS5_IJSC_lEEElEEEEEEEEaNS5_IJlSC_lEEENS4_8TiledMMAINS4_8MMA_AtomIJNS4_4SM904GMMA6SPARSE28GMMA_64x128x64_S32S8S8_SS_TNILNS12_9SparseSelE0EEEEEENSK_ISD_NS5_IJSC_NSA_ILi0EEES18_EEEEENS5_IJNS4_10UnderscoreES1B_S1B_EEEEENS4_13SM90_TMA_LOADENS4_14ComposedLayoutINS4_7SwizzleILi1ELi4ELi3EEENS4_25smem_sparse_ptr_flag_bitsILi2ELi8EEENSK_INS5_IJNS5_IJSC_NSA_ILi8EEEEEENS5_IJSB_NSA_ILi32EEEEEEEEENS5_IJNS5_IJS18_SI_EEESN_EEEEEEEvNS4_8identityENS4_23SM90_TMA_LOAD_MULTICASTENS1F_INS1G_ILi2ELi4ELi3EEENS4_18smem_ptr_flag_bitsILi8EEENSK_INS5_IJS1K_SI_EEENS5_IJSI_SC_EEEEEEEvS1T_EENS_8epilogue10collective6detail29Sm90TmaWarpSpecializedAdapterINS24_15DefaultEpilogueIiNS5_IJSC_llEEES28_NS23_6thread17LinearCombinationIiLi1EiiLNS29_9ScaleType4KindE0ELNS_15FloatRoundStyleE2EiEENS1_15EpilogueDefaultEEEEEvvEEEEvNT_6ParamsE --------------------------
	.section	.nv.constant0._ZN7cutlass13device_kernelINS_4gemm6kernel13GemmUniversalIN4cute5tupleIJiiiiEEENS1_10collective13CollectiveMmaINS1_40MainloopSm90TmaGmmaWarpSpecializedSparseILi12ENS5_IJNS4_1CILi2EEENSA_ILi1EEESC_EEENS1_35KernelTmaWarpSpecializedCooperativeEEENS5_IJNSA_ILi256EEENSA_ILi128EEENSA_ILi64EEEEEEaNS5_IJNS4_6LayoutINS5_IJiNS5_IJSB_iEEEiEEENS5_IJlNS5_IJSC_SB_EEElEEEEENSK_INS5_IJNS5_IJSI_iEEESQ_iEEENS5_IJNS5_IJSI_NSA_ILi4096EEEEEENS5_IJSC_lEEElEEEEEEEEaNS5_IJlSC_lEEENS4_8TiledMMAINS4_8MMA_AtomIJNS4_4SM904GMMA6SPARSE28GMMA_64x128x64_S32S8S8_SS_TNILNS12_9SparseSelE0EEEEEENSK_ISD_NS5_IJSC_NSA_ILi0EEES18_EEEEENS5_IJNS4_10UnderscoreES1B_S1B_EEEEENS4_13SM90_TMA_LOADENS4_14ComposedLayoutINS4_7SwizzleILi1ELi4ELi3EEENS4_25smem_sparse_ptr_flag_bitsILi2ELi8EEENSK_INS5_IJNS5_IJSC_NSA_ILi8EEEEEENS5_IJSB_NSA_ILi32EEEEEEEEENS5_IJNS5_IJS18_SI_EEESN_EEEEEEEvNS4_8identityENS4_23SM90_TMA_LOAD_MULTICASTENS1F_INS1G_ILi2ELi4ELi3EEENS4_18smem_ptr_flag_bitsILi8EEENSK_INS5_IJS1K_SI_EEENS5_IJSI_SC_EEEEEEEvS1T_EENS_8epilogue10collective6detail29Sm90TmaWarpSpecializedAdapterINS24_15DefaultEpilogueIiNS5_IJSC_llEEES28_NS23_6thread17LinearCombinationIiLi1EiiLNS29_9ScaleType4KindE0ELNS_15FloatRoundStyleE2EiEENS1_15EpilogueDefaultEEEEEvvEEEEvNT_6ParamsE,"a",@progbits
	.sectionflags	@""
	.align	4
.nv.constant0._ZN7cutlass13device_kernelINS_4gemm6kernel13GemmUniversalIN4cute5tupleIJiiiiEEENS1_10collective13CollectiveMmaINS1_40MainloopSm90TmaGmmaWarpSpecializedSparseILi12ENS5_IJNS4_1CILi2EEENSA_ILi1EEESC_EEENS1_35KernelTmaWarpSpecializedCooperativeEEENS5_IJNSA_ILi256EEENSA_ILi128EEENSA_ILi64EEEEEEaNS5_IJNS4_6LayoutINS5_IJiNS5_IJSB_iEEEiEEENS5_IJlNS5_IJSC_SB_EEElEEEEENSK_INS5_IJNS5_IJSI_iEEESQ_iEEENS5_IJNS5_IJSI_NSA_ILi4096EEEEEENS5_IJSC_lEEElEEEEEEEEaNS5_IJlSC_lEEENS4_8TiledMMAINS4_8MMA_AtomIJNS4_4SM904GMMA6SPARSE28GMMA_64x128x64_S32S8S8_SS_TNILNS12_9SparseSelE0EEEEEENSK_ISD_NS5_IJSC_NSA_ILi0EEES18_EEEEENS5_IJNS4_10UnderscoreES1B_S1B_EEEEENS4_13SM90_TMA_LOADENS4_14ComposedLayoutINS4_7SwizzleILi1ELi4ELi3EEENS4_25smem_sparse_ptr_flag_bitsILi2ELi8EEENSK_INS5_IJNS5_IJSC_NSA_ILi8EEEEEENS5_IJSB_NSA_ILi32EEEEEEEEENS5_IJNS5_IJS18_SI_EEESN_EEEEEEEvNS4_8identityENS4_23SM90_TMA_LOAD_MULTICASTENS1F_INS1G_ILi2ELi4ELi3EEENS4_18smem_ptr_flag_bitsILi8EEENSK_INS5_IJS1K_SI_EEENS5_IJSI_SC_EEEEEEEvS1T_EENS_8epilogue10collective6detail29Sm90TmaWarpSpecializedAdapterINS24_15DefaultEpilogueIiNS5_IJSC_llEEES28_NS23_6thread17LinearCombinationIiLi1EiiLNS29_9ScaleType4KindE0ELNS_15FloatRoundStyleE2EiEENS1_15EpilogueDefaultEEEEEvvEEEEvNT_6ParamsE:
	.zero		1920


//--------------------- SYMBOLS --------------------------

	.type		.nv.reservedSmem.offset0,@object
	.size		.nv.reservedSmem.offset0,0x4
